//
// Generated by NVIDIA NVVM Compiler
//
// Compiler Build ID: CL-36424714
// Cuda compilation tools, release 13.0, V13.0.88
// Based on NVVM 20.0.0
//

.version 9.0
.target sm_100
.address_size 64

	// .globl	_Z19bitonic_sort_kernelPf
// _ZZ19bitonic_sort_kernelPfE6s_data has been demoted

.visible .entry _Z19bitonic_sort_kernelPf(
	.param .u64 .ptr .align 1 _Z19bitonic_sort_kernelPf_param_0
)
{
	.reg .pred 	%p<201>;
	.reg .b32 	%r<61>;
	.reg .b32 	%f<203>;
	.reg .b64 	%rd<5>;
	// demoted variable
	.shared .align 4 .b8 _ZZ19bitonic_sort_kernelPfE6s_data[4096];
	ld.param.u64 	%rd2, [_Z19bitonic_sort_kernelPf_param_0];
	cvta.to.global.u64 	%rd3, %rd2;
	mov.u32 	%r1, %tid.x;
	mul.wide.u32 	%rd4, %r1, 4;
	add.s64 	%rd1, %rd3, %rd4;
	ld.global.f32 	%f201, [%rd1];
	shl.b32 	%r31, %r1, 2;
	mov.u32 	%r32, _ZZ19bitonic_sort_kernelPfE6s_data;
	add.s32 	%r2, %r32, %r31;
	st.shared.f32 	[%r2], %f201;
	bar.sync 	0;
	xor.b32  	%r3, %r1, 1;
	setp.le.u32 	%p1, %r3, %r1;
	xor.b32  	%r33, %r31, 4;
	add.s32 	%r4, %r32, %r33;
	@%p1 bra 	$L__BB0_6;
	and.b32  	%r34, %r1, 2;
	setp.ne.s32 	%p2, %r34, 0;
	@%p2 bra 	$L__BB0_4;
	ld.shared.f32 	%f1, [%r2];
	ld.shared.f32 	%f2, [%r4];
	setp.leu.f32 	%p4, %f1, %f2;
	@%p4 bra 	$L__BB0_6;
	st.shared.f32 	[%r2], %f2;
	st.shared.f32 	[%r4], %f1;
	bra.uni 	$L__BB0_6;
$L__BB0_4:
	ld.shared.f32 	%f3, [%r2];
	ld.shared.f32 	%f4, [%r4];
	setp.geu.f32 	%p3, %f3, %f4;
	@%p3 bra 	$L__BB0_6;
	st.shared.f32 	[%r2], %f4;
	st.shared.f32 	[%r4], %f3;
$L__BB0_6:
	bar.sync 	0;
	and.b32  	%r5, %r1, 4;
	xor.b32  	%r6, %r1, 2;
	setp.le.u32 	%p5, %r6, %r1;
	xor.b32  	%r36, %r31, 8;
	add.s32 	%r7, %r32, %r36;
	@%p5 bra 	$L__BB0_12;
	setp.eq.s32 	%p6, %r5, 0;
	@%p6 bra 	$L__BB0_10;
	ld.shared.f32 	%f5, [%r2];
	ld.shared.f32 	%f6, [%r7];
	setp.geu.f32 	%p7, %f5, %f6;
	@%p7 bra 	$L__BB0_12;
	st.shared.f32 	[%r2], %f6;
	st.shared.f32 	[%r7], %f5;
	bra.uni 	$L__BB0_12;
$L__BB0_10:
	ld.shared.f32 	%f7, [%r2];
	ld.shared.f32 	%f8, [%r7];
	setp.leu.f32 	%p8, %f7, %f8;
	@%p8 bra 	$L__BB0_12;
	st.shared.f32 	[%r2], %f8;
	st.shared.f32 	[%r7], %f7;
$L__BB0_12:
	setp.le.u32 	%p9, %r3, %r1;
	bar.sync 	0;
	@%p9 bra 	$L__BB0_18;
	setp.eq.s32 	%p10, %r5, 0;
	@%p10 bra 	$L__BB0_16;
	ld.shared.f32 	%f9, [%r2];
	ld.shared.f32 	%f10, [%r4];
	setp.geu.f32 	%p11, %f9, %f10;
	@%p11 bra 	$L__BB0_18;
	st.shared.f32 	[%r2], %f10;
	st.shared.f32 	[%r4], %f9;
	bra.uni 	$L__BB0_18;
$L__BB0_16:
	ld.shared.f32 	%f11, [%r2];
	ld.shared.f32 	%f12, [%r4];
	setp.leu.f32 	%p12, %f11, %f12;
	@%p12 bra 	$L__BB0_18;
	st.shared.f32 	[%r2], %f12;
	st.shared.f32 	[%r4], %f11;
$L__BB0_18:
	bar.sync 	0;
	and.b32  	%r8, %r1, 8;
	xor.b32  	%r9, %r1, 4;
	setp.le.u32 	%p13, %r9, %r1;
	xor.b32  	%r39, %r31, 16;
	add.s32 	%r10, %r32, %r39;
	@%p13 bra 	$L__BB0_24;
	setp.eq.s32 	%p14, %r8, 0;
	@%p14 bra 	$L__BB0_22;
	ld.shared.f32 	%f13, [%r2];
	ld.shared.f32 	%f14, [%r10];
	setp.geu.f32 	%p15, %f13, %f14;
	@%p15 bra 	$L__BB0_24;
	st.shared.f32 	[%r2], %f14;
	st.shared.f32 	[%r10], %f13;
	bra.uni 	$L__BB0_24;
$L__BB0_22:
	ld.shared.f32 	%f15, [%r2];
	ld.shared.f32 	%f16, [%r10];
	setp.leu.f32 	%p16, %f15, %f16;
	@%p16 bra 	$L__BB0_24;
	st.shared.f32 	[%r2], %f16;
	st.shared.f32 	[%r10], %f15;
$L__BB0_24:
	setp.le.u32 	%p17, %r6, %r1;
	bar.sync 	0;
	@%p17 bra 	$L__BB0_30;
	setp.eq.s32 	%p18, %r8, 0;
	@%p18 bra 	$L__BB0_28;
	ld.shared.f32 	%f17, [%r2];
	ld.shared.f32 	%f18, [%r7];
	setp.geu.f32 	%p19, %f17, %f18;
	@%p19 bra 	$L__BB0_30;
	st.shared.f32 	[%r2], %f18;
	st.shared.f32 	[%r7], %f17;
	bra.uni 	$L__BB0_30;
$L__BB0_28:
	ld.shared.f32 	%f19, [%r2];
	ld.shared.f32 	%f20, [%r7];
	setp.leu.f32 	%p20, %f19, %f20;
	@%p20 bra 	$L__BB0_30;
	st.shared.f32 	[%r2], %f20;
	st.shared.f32 	[%r7], %f19;
$L__BB0_30:
	setp.le.u32 	%p21, %r3, %r1;
	bar.sync 	0;
	@%p21 bra 	$L__BB0_36;
	setp.eq.s32 	%p22, %r8, 0;
	@%p22 bra 	$L__BB0_34;
	ld.shared.f32 	%f21, [%r2];
	ld.shared.f32 	%f22, [%r4];
	setp.geu.f32 	%p23, %f21, %f22;
	@%p23 bra 	$L__BB0_36;
	st.shared.f32 	[%r2], %f22;
	st.shared.f32 	[%r4], %f21;
	bra.uni 	$L__BB0_36;
$L__BB0_34:
	ld.shared.f32 	%f23, [%r2];
	ld.shared.f32 	%f24, [%r4];
	setp.leu.f32 	%p24, %f23, %f24;
	@%p24 bra 	$L__BB0_36;
	st.shared.f32 	[%r2], %f24;
	st.shared.f32 	[%r4], %f23;
$L__BB0_36:
	bar.sync 	0;
	and.b32  	%r11, %r1, 16;
	xor.b32  	%r12, %r1, 8;
	setp.le.u32 	%p25, %r12, %r1;
	xor.b32  	%r42, %r31, 32;
	add.s32 	%r13, %r32, %r42;
	@%p25 bra 	$L__BB0_42;
	setp.eq.s32 	%p26, %r11, 0;
	@%p26 bra 	$L__BB0_40;
	ld.shared.f32 	%f25, [%r2];
	ld.shared.f32 	%f26, [%r13];
	setp.geu.f32 	%p27, %f25, %f26;
	@%p27 bra 	$L__BB0_42;
	st.shared.f32 	[%r2], %f26;
	st.shared.f32 	[%r13], %f25;
	bra.uni 	$L__BB0_42;
$L__BB0_40:
	ld.shared.f32 	%f27, [%r2];
	ld.shared.f32 	%f28, [%r13];
	setp.leu.f32 	%p28, %f27, %f28;
	@%p28 bra 	$L__BB0_42;
	st.shared.f32 	[%r2], %f28;
	st.shared.f32 	[%r13], %f27;
$L__BB0_42:
	setp.le.u32 	%p29, %r9, %r1;
	bar.sync 	0;
	@%p29 bra 	$L__BB0_48;
	setp.eq.s32 	%p30, %r11, 0;
	@%p30 bra 	$L__BB0_46;
	ld.shared.f32 	%f29, [%r2];
	ld.shared.f32 	%f30, [%r10];
	setp.geu.f32 	%p31, %f29, %f30;
	@%p31 bra 	$L__BB0_48;
	st.shared.f32 	[%r2], %f30;
	st.shared.f32 	[%r10], %f29;
	bra.uni 	$L__BB0_48;
$L__BB0_46:
	ld.shared.f32 	%f31, [%r2];
	ld.shared.f32 	%f32, [%r10];
	setp.leu.f32 	%p32, %f31, %f32;
	@%p32 bra 	$L__BB0_48;
	st.shared.f32 	[%r2], %f32;
	st.shared.f32 	[%r10], %f31;
$L__BB0_48:
	setp.le.u32 	%p33, %r6, %r1;
	bar.sync 	0;
	@%p33 bra 	$L__BB0_54;
	setp.eq.s32 	%p34, %r11, 0;
	@%p34 bra 	$L__BB0_52;
	ld.shared.f32 	%f33, [%r2];
	ld.shared.f32 	%f34, [%r7];
	setp.geu.f32 	%p35, %f33, %f34;
	@%p35 bra 	$L__BB0_54;
	st.shared.f32 	[%r2], %f34;
	st.shared.f32 	[%r7], %f33;
	bra.uni 	$L__BB0_54;
$L__BB0_52:
	ld.shared.f32 	%f35, [%r2];
	ld.shared.f32 	%f36, [%r7];
	setp.leu.f32 	%p36, %f35, %f36;
	@%p36 bra 	$L__BB0_54;
	st.shared.f32 	[%r2], %f36;
	st.shared.f32 	[%r7], %f35;
$L__BB0_54:
	setp.le.u32 	%p37, %r3, %r1;
	bar.sync 	0;
	@%p37 bra 	$L__BB0_60;
	setp.eq.s32 	%p38, %r11, 0;
	@%p38 bra 	$L__BB0_58;
	ld.shared.f32 	%f37, [%r2];
	ld.shared.f32 	%f38, [%r4];
	setp.geu.f32 	%p39, %f37, %f38;
	@%p39 bra 	$L__BB0_60;
	st.shared.f32 	[%r2], %f38;
	st.shared.f32 	[%r4], %f37;
	bra.uni 	$L__BB0_60;
$L__BB0_58:
	ld.shared.f32 	%f39, [%r2];
	ld.shared.f32 	%f40, [%r4];
	setp.leu.f32 	%p40, %f39, %f40;
	@%p40 bra 	$L__BB0_60;
	st.shared.f32 	[%r2], %f40;
	st.shared.f32 	[%r4], %f39;
$L__BB0_60:
	bar.sync 	0;
	and.b32  	%r14, %r1, 32;
	xor.b32  	%r15, %r1, 16;
	setp.le.u32 	%p41, %r15, %r1;
	xor.b32  	%r45, %r31, 64;
	add.s32 	%r16, %r32, %r45;
	@%p41 bra 	$L__BB0_66;
	setp.eq.s32 	%p42, %r14, 0;
	@%p42 bra 	$L__BB0_64;
	ld.shared.f32 	%f41, [%r2];
	ld.shared.f32 	%f42, [%r16];
	setp.geu.f32 	%p43, %f41, %f42;
	@%p43 bra 	$L__BB0_66;
	st.shared.f32 	[%r2], %f42;
	st.shared.f32 	[%r16], %f41;
	bra.uni 	$L__BB0_66;
$L__BB0_64:
	ld.shared.f32 	%f43, [%r2];
	ld.shared.f32 	%f44, [%r16];
	setp.leu.f32 	%p44, %f43, %f44;
	@%p44 bra 	$L__BB0_66;
	st.shared.f32 	[%r2], %f44;
	st.shared.f32 	[%r16], %f43;
$L__BB0_66:
	setp.le.u32 	%p45, %r12, %r1;
	bar.sync 	0;
	@%p45 bra 	$L__BB0_72;
	setp.eq.s32 	%p46, %r14, 0;
	@%p46 bra 	$L__BB0_70;
	ld.shared.f32 	%f45, [%r2];
	ld.shared.f32 	%f46, [%r13];
	setp.geu.f32 	%p47, %f45, %f46;
	@%p47 bra 	$L__BB0_72;
	st.shared.f32 	[%r2], %f46;
	st.shared.f32 	[%r13], %f45;
	bra.uni 	$L__BB0_72;
$L__BB0_70:
	ld.shared.f32 	%f47, [%r2];
	ld.shared.f32 	%f48, [%r13];
	setp.leu.f32 	%p48, %f47, %f48;
	@%p48 bra 	$L__BB0_72;
	st.shared.f32 	[%r2], %f48;
	st.shared.f32 	[%r13], %f47;
$L__BB0_72:
	setp.le.u32 	%p49, %r9, %r1;
	bar.sync 	0;
	@%p49 bra 	$L__BB0_78;
	setp.eq.s32 	%p50, %r14, 0;
	@%p50 bra 	$L__BB0_76;
	ld.shared.f32 	%f49, [%r2];
	ld.shared.f32 	%f50, [%r10];
	setp.geu.f32 	%p51, %f49, %f50;
	@%p51 bra 	$L__BB0_78;
	st.shared.f32 	[%r2], %f50;
	st.shared.f32 	[%r10], %f49;
	bra.uni 	$L__BB0_78;
$L__BB0_76:
	ld.shared.f32 	%f51, [%r2];
	ld.shared.f32 	%f52, [%r10];
	setp.leu.f32 	%p52, %f51, %f52;
	@%p52 bra 	$L__BB0_78;
	st.shared.f32 	[%r2], %f52;
	st.shared.f32 	[%r10], %f51;
$L__BB0_78:
	setp.le.u32 	%p53, %r6, %r1;
	bar.sync 	0;
	@%p53 bra 	$L__BB0_84;
	setp.eq.s32 	%p54, %r14, 0;
	@%p54 bra 	$L__BB0_82;
	ld.shared.f32 	%f53, [%r2];
	ld.shared.f32 	%f54, [%r7];
	setp.geu.f32 	%p55, %f53, %f54;
	@%p55 bra 	$L__BB0_84;
	st.shared.f32 	[%r2], %f54;
	st.shared.f32 	[%r7], %f53;
	bra.uni 	$L__BB0_84;
$L__BB0_82:
	ld.shared.f32 	%f55, [%r2];
	ld.shared.f32 	%f56, [%r7];
	setp.leu.f32 	%p56, %f55, %f56;
	@%p56 bra 	$L__BB0_84;
	st.shared.f32 	[%r2], %f56;
	st.shared.f32 	[%r7], %f55;
$L__BB0_84:
	setp.le.u32 	%p57, %r3, %r1;
	bar.sync 	0;
	@%p57 bra 	$L__BB0_90;
	setp.eq.s32 	%p58, %r14, 0;
	@%p58 bra 	$L__BB0_88;
	ld.shared.f32 	%f57, [%r2];
	ld.shared.f32 	%f58, [%r4];
	setp.geu.f32 	%p59, %f57, %f58;
	@%p59 bra 	$L__BB0_90;
	st.shared.f32 	[%r2], %f58;
	st.shared.f32 	[%r4], %f57;
	bra.uni 	$L__BB0_90;
$L__BB0_88:
	ld.shared.f32 	%f59, [%r2];
	ld.shared.f32 	%f60, [%r4];
	setp.leu.f32 	%p60, %f59, %f60;
	@%p60 bra 	$L__BB0_90;
	st.shared.f32 	[%r2], %f60;
	st.shared.f32 	[%r4], %f59;
$L__BB0_90:
	bar.sync 	0;
	and.b32  	%r17, %r1, 64;
	xor.b32  	%r18, %r1, 32;
	setp.le.u32 	%p61, %r18, %r1;
	xor.b32  	%r48, %r31, 128;
	add.s32 	%r19, %r32, %r48;
	@%p61 bra 	$L__BB0_96;
	setp.eq.s32 	%p62, %r17, 0;
	@%p62 bra 	$L__BB0_94;
	ld.shared.f32 	%f61, [%r2];
	ld.shared.f32 	%f62, [%r19];
	setp.geu.f32 	%p63, %f61, %f62;
	@%p63 bra 	$L__BB0_96;
	st.shared.f32 	[%r2], %f62;
	st.shared.f32 	[%r19], %f61;
	bra.uni 	$L__BB0_96;
$L__BB0_94:
	ld.shared.f32 	%f63, [%r2];
	ld.shared.f32 	%f64, [%r19];
	setp.leu.f32 	%p64, %f63, %f64;
	@%p64 bra 	$L__BB0_96;
	st.shared.f32 	[%r2], %f64;
	st.shared.f32 	[%r19], %f63;
$L__BB0_96:
	setp.le.u32 	%p65, %r15, %r1;
	bar.sync 	0;
	@%p65 bra 	$L__BB0_102;
	setp.eq.s32 	%p66, %r17, 0;
	@%p66 bra 	$L__BB0_100;
	ld.shared.f32 	%f65, [%r2];
	ld.shared.f32 	%f66, [%r16];
	setp.geu.f32 	%p67, %f65, %f66;
	@%p67 bra 	$L__BB0_102;
	st.shared.f32 	[%r2], %f66;
	st.shared.f32 	[%r16], %f65;
	bra.uni 	$L__BB0_102;
$L__BB0_100:
	ld.shared.f32 	%f67, [%r2];
	ld.shared.f32 	%f68, [%r16];
	setp.leu.f32 	%p68, %f67, %f68;
	@%p68 bra 	$L__BB0_102;
	st.shared.f32 	[%r2], %f68;
	st.shared.f32 	[%r16], %f67;
$L__BB0_102:
	setp.le.u32 	%p69, %r12, %r1;
	bar.sync 	0;
	@%p69 bra 	$L__BB0_108;
	setp.eq.s32 	%p70, %r17, 0;
	@%p70 bra 	$L__BB0_106;
	ld.shared.f32 	%f69, [%r2];
	ld.shared.f32 	%f70, [%r13];
	setp.geu.f32 	%p71, %f69, %f70;
	@%p71 bra 	$L__BB0_108;
	st.shared.f32 	[%r2], %f70;
	st.shared.f32 	[%r13], %f69;
	bra.uni 	$L__BB0_108;
$L__BB0_106:
	ld.shared.f32 	%f71, [%r2];
	ld.shared.f32 	%f72, [%r13];
	setp.leu.f32 	%p72, %f71, %f72;
	@%p72 bra 	$L__BB0_108;
	st.shared.f32 	[%r2], %f72;
	st.shared.f32 	[%r13], %f71;
$L__BB0_108:
	setp.le.u32 	%p73, %r9, %r1;
	bar.sync 	0;
	@%p73 bra 	$L__BB0_114;
	setp.eq.s32 	%p74, %r17, 0;
	@%p74 bra 	$L__BB0_112;
	ld.shared.f32 	%f73, [%r2];
	ld.shared.f32 	%f74, [%r10];
	setp.geu.f32 	%p75, %f73, %f74;
	@%p75 bra 	$L__BB0_114;
	st.shared.f32 	[%r2], %f74;
	st.shared.f32 	[%r10], %f73;
	bra.uni 	$L__BB0_114;
$L__BB0_112:
	ld.shared.f32 	%f75, [%r2];
	ld.shared.f32 	%f76, [%r10];
	setp.leu.f32 	%p76, %f75, %f76;
	@%p76 bra 	$L__BB0_114;
	st.shared.f32 	[%r2], %f76;
	st.shared.f32 	[%r10], %f75;
$L__BB0_114:
	setp.le.u32 	%p77, %r6, %r1;
	bar.sync 	0;
	@%p77 bra 	$L__BB0_120;
	setp.eq.s32 	%p78, %r17, 0;
	@%p78 bra 	$L__BB0_118;
	ld.shared.f32 	%f77, [%r2];
	ld.shared.f32 	%f78, [%r7];
	setp.geu.f32 	%p79, %f77, %f78;
	@%p79 bra 	$L__BB0_120;
	st.shared.f32 	[%r2], %f78;
	st.shared.f32 	[%r7], %f77;
	bra.uni 	$L__BB0_120;
$L__BB0_118:
	ld.shared.f32 	%f79, [%r2];
	ld.shared.f32 	%f80, [%r7];
	setp.leu.f32 	%p80, %f79, %f80;
	@%p80 bra 	$L__BB0_120;
	st.shared.f32 	[%r2], %f80;
	st.shared.f32 	[%r7], %f79;
$L__BB0_120:
	setp.le.u32 	%p81, %r3, %r1;
	bar.sync 	0;
	@%p81 bra 	$L__BB0_126;
	setp.eq.s32 	%p82, %r17, 0;
	@%p82 bra 	$L__BB0_124;
	ld.shared.f32 	%f81, [%r2];
	ld.shared.f32 	%f82, [%r4];
	setp.geu.f32 	%p83, %f81, %f82;
	@%p83 bra 	$L__BB0_126;
	st.shared.f32 	[%r2], %f82;
	st.shared.f32 	[%r4], %f81;
	bra.uni 	$L__BB0_126;
$L__BB0_124:
	ld.shared.f32 	%f83, [%r2];
	ld.shared.f32 	%f84, [%r4];
	setp.leu.f32 	%p84, %f83, %f84;
	@%p84 bra 	$L__BB0_126;
	st.shared.f32 	[%r2], %f84;
	st.shared.f32 	[%r4], %f83;
$L__BB0_126:
	bar.sync 	0;
	and.b32  	%r20, %r1, 128;
	xor.b32  	%r21, %r1, 64;
	setp.le.u32 	%p85, %r21, %r1;
	xor.b32  	%r51, %r31, 256;
	add.s32 	%r22, %r32, %r51;
	@%p85 bra 	$L__BB0_132;
	setp.eq.s32 	%p86, %r20, 0;
	@%p86 bra 	$L__BB0_130;
	ld.shared.f32 	%f85, [%r2];
	ld.shared.f32 	%f86, [%r22];
	setp.geu.f32 	%p87, %f85, %f86;
	@%p87 bra 	$L__BB0_132;
	st.shared.f32 	[%r2], %f86;
	st.shared.f32 	[%r22], %f85;
	bra.uni 	$L__BB0_132;
$L__BB0_130:
	ld.shared.f32 	%f87, [%r2];
	ld.shared.f32 	%f88, [%r22];
	setp.leu.f32 	%p88, %f87, %f88;
	@%p88 bra 	$L__BB0_132;
	st.shared.f32 	[%r2], %f88;
	st.shared.f32 	[%r22], %f87;
$L__BB0_132:
	setp.le.u32 	%p89, %r18, %r1;
	bar.sync 	0;
	@%p89 bra 	$L__BB0_138;
	setp.eq.s32 	%p90, %r20, 0;
	@%p90 bra 	$L__BB0_136;
	ld.shared.f32 	%f89, [%r2];
	ld.shared.f32 	%f90, [%r19];
	setp.geu.f32 	%p91, %f89, %f90;
	@%p91 bra 	$L__BB0_138;
	st.shared.f32 	[%r2], %f90;
	st.shared.f32 	[%r19], %f89;
	bra.uni 	$L__BB0_138;
$L__BB0_136:
	ld.shared.f32 	%f91, [%r2];
	ld.shared.f32 	%f92, [%r19];
	setp.leu.f32 	%p92, %f91, %f92;
	@%p92 bra 	$L__BB0_138;
	st.shared.f32 	[%r2], %f92;
	st.shared.f32 	[%r19], %f91;
$L__BB0_138:
	setp.le.u32 	%p93, %r15, %r1;
	bar.sync 	0;
	@%p93 bra 	$L__BB0_144;
	setp.eq.s32 	%p94, %r20, 0;
	@%p94 bra 	$L__BB0_142;
	ld.shared.f32 	%f93, [%r2];
	ld.shared.f32 	%f94, [%r16];
	setp.geu.f32 	%p95, %f93, %f94;
	@%p95 bra 	$L__BB0_144;
	st.shared.f32 	[%r2], %f94;
	st.shared.f32 	[%r16], %f93;
	bra.uni 	$L__BB0_144;
$L__BB0_142:
	ld.shared.f32 	%f95, [%r2];
	ld.shared.f32 	%f96, [%r16];
	setp.leu.f32 	%p96, %f95, %f96;
	@%p96 bra 	$L__BB0_144;
	st.shared.f32 	[%r2], %f96;
	st.shared.f32 	[%r16], %f95;
$L__BB0_144:
	setp.le.u32 	%p97, %r12, %r1;
	bar.sync 	0;
	@%p97 bra 	$L__BB0_150;
	setp.eq.s32 	%p98, %r20, 0;
	@%p98 bra 	$L__BB0_148;
	ld.shared.f32 	%f97, [%r2];
	ld.shared.f32 	%f98, [%r13];
	setp.geu.f32 	%p99, %f97, %f98;
	@%p99 bra 	$L__BB0_150;
	st.shared.f32 	[%r2], %f98;
	st.shared.f32 	[%r13], %f97;
	bra.uni 	$L__BB0_150;
$L__BB0_148:
	ld.shared.f32 	%f99, [%r2];
	ld.shared.f32 	%f100, [%r13];
	setp.leu.f32 	%p100, %f99, %f100;
	@%p100 bra 	$L__BB0_150;
	st.shared.f32 	[%r2], %f100;
	st.shared.f32 	[%r13], %f99;
$L__BB0_150:
	setp.le.u32 	%p101, %r9, %r1;
	bar.sync 	0;
	@%p101 bra 	$L__BB0_156;
	setp.eq.s32 	%p102, %r20, 0;
	@%p102 bra 	$L__BB0_154;
	ld.shared.f32 	%f101, [%r2];
	ld.shared.f32 	%f102, [%r10];
	setp.geu.f32 	%p103, %f101, %f102;
	@%p103 bra 	$L__BB0_156;
	st.shared.f32 	[%r2], %f102;
	st.shared.f32 	[%r10], %f101;
	bra.uni 	$L__BB0_156;
$L__BB0_154:
	ld.shared.f32 	%f103, [%r2];
	ld.shared.f32 	%f104, [%r10];
	setp.leu.f32 	%p104, %f103, %f104;
	@%p104 bra 	$L__BB0_156;
	st.shared.f32 	[%r2], %f104;
	st.shared.f32 	[%r10], %f103;
$L__BB0_156:
	setp.le.u32 	%p105, %r6, %r1;
	bar.sync 	0;
	@%p105 bra 	$L__BB0_162;
	setp.eq.s32 	%p106, %r20, 0;
	@%p106 bra 	$L__BB0_160;
	ld.shared.f32 	%f105, [%r2];
	ld.shared.f32 	%f106, [%r7];
	setp.geu.f32 	%p107, %f105, %f106;
	@%p107 bra 	$L__BB0_162;
	st.shared.f32 	[%r2], %f106;
	st.shared.f32 	[%r7], %f105;
	bra.uni 	$L__BB0_162;
$L__BB0_160:
	ld.shared.f32 	%f107, [%r2];
	ld.shared.f32 	%f108, [%r7];
	setp.leu.f32 	%p108, %f107, %f108;
	@%p108 bra 	$L__BB0_162;
	st.shared.f32 	[%r2], %f108;
	st.shared.f32 	[%r7], %f107;
$L__BB0_162:
	setp.le.u32 	%p109, %r3, %r1;
	bar.sync 	0;
	@%p109 bra 	$L__BB0_168;
	setp.eq.s32 	%p110, %r20, 0;
	@%p110 bra 	$L__BB0_166;
	ld.shared.f32 	%f109, [%r2];
	ld.shared.f32 	%f110, [%r4];
	setp.geu.f32 	%p111, %f109, %f110;
	@%p111 bra 	$L__BB0_168;
	st.shared.f32 	[%r2], %f110;
	st.shared.f32 	[%r4], %f109;
	bra.uni 	$L__BB0_168;
$L__BB0_166:
	ld.shared.f32 	%f111, [%r2];
	ld.shared.f32 	%f112, [%r4];
	setp.leu.f32 	%p112, %f111, %f112;
	@%p112 bra 	$L__BB0_168;
	st.shared.f32 	[%r2], %f112;
	st.shared.f32 	[%r4], %f111;
$L__BB0_168:
	bar.sync 	0;
	and.b32  	%r23, %r1, 256;
	xor.b32  	%r24, %r1, 128;
	setp.le.u32 	%p113, %r24, %r1;
	xor.b32  	%r54, %r31, 512;
	add.s32 	%r25, %r32, %r54;
	@%p113 bra 	$L__BB0_174;
	setp.eq.s32 	%p114, %r23, 0;
	@%p114 bra 	$L__BB0_172;
	ld.shared.f32 	%f113, [%r2];
	ld.shared.f32 	%f114, [%r25];
	setp.geu.f32 	%p115, %f113, %f114;
	@%p115 bra 	$L__BB0_174;
	st.shared.f32 	[%r2], %f114;
	st.shared.f32 	[%r25], %f113;
	bra.uni 	$L__BB0_174;
$L__BB0_172:
	ld.shared.f32 	%f115, [%r2];
	ld.shared.f32 	%f116, [%r25];
	setp.leu.f32 	%p116, %f115, %f116;
	@%p116 bra 	$L__BB0_174;
	st.shared.f32 	[%r2], %f116;
	st.shared.f32 	[%r25], %f115;
$L__BB0_174:
	setp.le.u32 	%p117, %r21, %r1;
	bar.sync 	0;
	@%p117 bra 	$L__BB0_180;
	setp.eq.s32 	%p118, %r23, 0;
	@%p118 bra 	$L__BB0_178;
	ld.shared.f32 	%f117, [%r2];
	ld.shared.f32 	%f118, [%r22];
	setp.geu.f32 	%p119, %f117, %f118;
	@%p119 bra 	$L__BB0_180;
	st.shared.f32 	[%r2], %f118;
	st.shared.f32 	[%r22], %f117;
	bra.uni 	$L__BB0_180;
$L__BB0_178:
	ld.shared.f32 	%f119, [%r2];
	ld.shared.f32 	%f120, [%r22];
	setp.leu.f32 	%p120, %f119, %f120;
	@%p120 bra 	$L__BB0_180;
	st.shared.f32 	[%r2], %f120;
	st.shared.f32 	[%r22], %f119;
$L__BB0_180:
	setp.le.u32 	%p121, %r18, %r1;
	bar.sync 	0;
	@%p121 bra 	$L__BB0_186;
	setp.eq.s32 	%p122, %r23, 0;
	@%p122 bra 	$L__BB0_184;
	ld.shared.f32 	%f121, [%r2];
	ld.shared.f32 	%f122, [%r19];
	setp.geu.f32 	%p123, %f121, %f122;
	@%p123 bra 	$L__BB0_186;
	st.shared.f32 	[%r2], %f122;
	st.shared.f32 	[%r19], %f121;
	bra.uni 	$L__BB0_186;
$L__BB0_184:
	ld.shared.f32 	%f123, [%r2];
	ld.shared.f32 	%f124, [%r19];
	setp.leu.f32 	%p124, %f123, %f124;
	@%p124 bra 	$L__BB0_186;
	st.shared.f32 	[%r2], %f124;
	st.shared.f32 	[%r19], %f123;
$L__BB0_186:
	setp.le.u32 	%p125, %r15, %r1;
	bar.sync 	0;
	@%p125 bra 	$L__BB0_192;
	setp.eq.s32 	%p126, %r23, 0;
	@%p126 bra 	$L__BB0_190;
	ld.shared.f32 	%f125, [%r2];
	ld.shared.f32 	%f126, [%r16];
	setp.geu.f32 	%p127, %f125, %f126;
	@%p127 bra 	$L__BB0_192;
	st.shared.f32 	[%r2], %f126;
	st.shared.f32 	[%r16], %f125;
	bra.uni 	$L__BB0_192;
$L__BB0_190:
	ld.shared.f32 	%f127, [%r2];
	ld.shared.f32 	%f128, [%r16];
	setp.leu.f32 	%p128, %f127, %f128;
	@%p128 bra 	$L__BB0_192;
	st.shared.f32 	[%r2], %f128;
	st.shared.f32 	[%r16], %f127;
$L__BB0_192:
	setp.le.u32 	%p129, %r12, %r1;
	bar.sync 	0;
	@%p129 bra 	$L__BB0_198;
	setp.eq.s32 	%p130, %r23, 0;
	@%p130 bra 	$L__BB0_196;
	ld.shared.f32 	%f129, [%r2];
	ld.shared.f32 	%f130, [%r13];
	setp.geu.f32 	%p131, %f129, %f130;
	@%p131 bra 	$L__BB0_198;
	st.shared.f32 	[%r2], %f130;
	st.shared.f32 	[%r13], %f129;
	bra.uni 	$L__BB0_198;
$L__BB0_196:
	ld.shared.f32 	%f131, [%r2];
	ld.shared.f32 	%f132, [%r13];
	setp.leu.f32 	%p132, %f131, %f132;
	@%p132 bra 	$L__BB0_198;
	st.shared.f32 	[%r2], %f132;
	st.shared.f32 	[%r13], %f131;
$L__BB0_198:
	setp.le.u32 	%p133, %r9, %r1;
	bar.sync 	0;
	@%p133 bra 	$L__BB0_204;
	setp.eq.s32 	%p134, %r23, 0;
	@%p134 bra 	$L__BB0_202;
	ld.shared.f32 	%f133, [%r2];
	ld.shared.f32 	%f134, [%r10];
	setp.geu.f32 	%p135, %f133, %f134;
	@%p135 bra 	$L__BB0_204;
	st.shared.f32 	[%r2], %f134;
	st.shared.f32 	[%r10], %f133;
	bra.uni 	$L__BB0_204;
$L__BB0_202:
	ld.shared.f32 	%f135, [%r2];
	ld.shared.f32 	%f136, [%r10];
	setp.leu.f32 	%p136, %f135, %f136;
	@%p136 bra 	$L__BB0_204;
	st.shared.f32 	[%r2], %f136;
	st.shared.f32 	[%r10], %f135;
$L__BB0_204:
	setp.le.u32 	%p137, %r6, %r1;
	bar.sync 	0;
	@%p137 bra 	$L__BB0_210;
	setp.eq.s32 	%p138, %r23, 0;
	@%p138 bra 	$L__BB0_208;
	ld.shared.f32 	%f137, [%r2];
	ld.shared.f32 	%f138, [%r7];
	setp.geu.f32 	%p139, %f137, %f138;
	@%p139 bra 	$L__BB0_210;
	st.shared.f32 	[%r2], %f138;
	st.shared.f32 	[%r7], %f137;
	bra.uni 	$L__BB0_210;
$L__BB0_208:
	ld.shared.f32 	%f139, [%r2];
	ld.shared.f32 	%f140, [%r7];
	setp.leu.f32 	%p140, %f139, %f140;
	@%p140 bra 	$L__BB0_210;
	st.shared.f32 	[%r2], %f140;
	st.shared.f32 	[%r7], %f139;
$L__BB0_210:
	setp.le.u32 	%p141, %r3, %r1;
	bar.sync 	0;
	@%p141 bra 	$L__BB0_216;
	setp.eq.s32 	%p142, %r23, 0;
	@%p142 bra 	$L__BB0_214;
	ld.shared.f32 	%f141, [%r2];
	ld.shared.f32 	%f142, [%r4];
	setp.geu.f32 	%p143, %f141, %f142;
	@%p143 bra 	$L__BB0_216;
	st.shared.f32 	[%r2], %f142;
	st.shared.f32 	[%r4], %f141;
	bra.uni 	$L__BB0_216;
$L__BB0_214:
	ld.shared.f32 	%f143, [%r2];
	ld.shared.f32 	%f144, [%r4];
	setp.leu.f32 	%p144, %f143, %f144;
	@%p144 bra 	$L__BB0_216;
	st.shared.f32 	[%r2], %f144;
	st.shared.f32 	[%r4], %f143;
$L__BB0_216:
	bar.sync 	0;
	and.b32  	%r26, %r1, 512;
	xor.b32  	%r27, %r1, 256;
	setp.le.u32 	%p145, %r27, %r1;
	xor.b32  	%r57, %r31, 1024;
	add.s32 	%r28, %r32, %r57;
	@%p145 bra 	$L__BB0_222;
	setp.eq.s32 	%p146, %r26, 0;
	@%p146 bra 	$L__BB0_220;
	ld.shared.f32 	%f145, [%r2];
	ld.shared.f32 	%f146, [%r28];
	setp.geu.f32 	%p147, %f145, %f146;
	@%p147 bra 	$L__BB0_222;
	st.shared.f32 	[%r2], %f146;
	st.shared.f32 	[%r28], %f145;
	bra.uni 	$L__BB0_222;
$L__BB0_220:
	ld.shared.f32 	%f147, [%r2];
	ld.shared.f32 	%f148, [%r28];
	setp.leu.f32 	%p148, %f147, %f148;
	@%p148 bra 	$L__BB0_222;
	st.shared.f32 	[%r2], %f148;
	st.shared.f32 	[%r28], %f147;
$L__BB0_222:
	setp.le.u32 	%p149, %r24, %r1;
	bar.sync 	0;
	@%p149 bra 	$L__BB0_228;
	setp.eq.s32 	%p150, %r26, 0;
	@%p150 bra 	$L__BB0_226;
	ld.shared.f32 	%f149, [%r2];
	ld.shared.f32 	%f150, [%r25];
	setp.geu.f32 	%p151, %f149, %f150;
	@%p151 bra 	$L__BB0_228;
	st.shared.f32 	[%r2], %f150;
	st.shared.f32 	[%r25], %f149;
	bra.uni 	$L__BB0_228;
$L__BB0_226:
	ld.shared.f32 	%f151, [%r2];
	ld.shared.f32 	%f152, [%r25];
	setp.leu.f32 	%p152, %f151, %f152;
	@%p152 bra 	$L__BB0_228;
	st.shared.f32 	[%r2], %f152;
	st.shared.f32 	[%r25], %f151;
$L__BB0_228:
	setp.le.u32 	%p153, %r21, %r1;
	bar.sync 	0;
	@%p153 bra 	$L__BB0_234;
	setp.eq.s32 	%p154, %r26, 0;
	@%p154 bra 	$L__BB0_232;
	ld.shared.f32 	%f153, [%r2];
	ld.shared.f32 	%f154, [%r22];
	setp.geu.f32 	%p155, %f153, %f154;
	@%p155 bra 	$L__BB0_234;
	st.shared.f32 	[%r2], %f154;
	st.shared.f32 	[%r22], %f153;
	bra.uni 	$L__BB0_234;
$L__BB0_232:
	ld.shared.f32 	%f155, [%r2];
	ld.shared.f32 	%f156, [%r22];
	setp.leu.f32 	%p156, %f155, %f156;
	@%p156 bra 	$L__BB0_234;
	st.shared.f32 	[%r2], %f156;
	st.shared.f32 	[%r22], %f155;
$L__BB0_234:
	setp.le.u32 	%p157, %r18, %r1;
	bar.sync 	0;
	@%p157 bra 	$L__BB0_240;
	setp.eq.s32 	%p158, %r26, 0;
	@%p158 bra 	$L__BB0_238;
	ld.shared.f32 	%f157, [%r2];
	ld.shared.f32 	%f158, [%r19];
	setp.geu.f32 	%p159, %f157, %f158;
	@%p159 bra 	$L__BB0_240;
	st.shared.f32 	[%r2], %f158;
	st.shared.f32 	[%r19], %f157;
	bra.uni 	$L__BB0_240;
$L__BB0_238:
	ld.shared.f32 	%f159, [%r2];
	ld.shared.f32 	%f160, [%r19];
	setp.leu.f32 	%p160, %f159, %f160;
	@%p160 bra 	$L__BB0_240;
	st.shared.f32 	[%r2], %f160;
	st.shared.f32 	[%r19], %f159;
$L__BB0_240:
	setp.le.u32 	%p161, %r15, %r1;
	bar.sync 	0;
	@%p161 bra 	$L__BB0_246;
	setp.eq.s32 	%p162, %r26, 0;
	@%p162 bra 	$L__BB0_244;
	ld.shared.f32 	%f161, [%r2];
	ld.shared.f32 	%f162, [%r16];
	setp.geu.f32 	%p163, %f161, %f162;
	@%p163 bra 	$L__BB0_246;
	st.shared.f32 	[%r2], %f162;
	st.shared.f32 	[%r16], %f161;
	bra.uni 	$L__BB0_246;
$L__BB0_244:
	ld.shared.f32 	%f163, [%r2];
	ld.shared.f32 	%f164, [%r16];
	setp.leu.f32 	%p164, %f163, %f164;
	@%p164 bra 	$L__BB0_246;
	st.shared.f32 	[%r2], %f164;
	st.shared.f32 	[%r16], %f163;
$L__BB0_246:
	setp.le.u32 	%p165, %r12, %r1;
	bar.sync 	0;
	@%p165 bra 	$L__BB0_252;
	setp.eq.s32 	%p166, %r26, 0;
	@%p166 bra 	$L__BB0_250;
	ld.shared.f32 	%f165, [%r2];
	ld.shared.f32 	%f166, [%r13];
	setp.geu.f32 	%p167, %f165, %f166;
	@%p167 bra 	$L__BB0_252;
	st.shared.f32 	[%r2], %f166;
	st.shared.f32 	[%r13], %f165;
	bra.uni 	$L__BB0_252;
$L__BB0_250:
	ld.shared.f32 	%f167, [%r2];
	ld.shared.f32 	%f168, [%r13];
	setp.leu.f32 	%p168, %f167, %f168;
	@%p168 bra 	$L__BB0_252;
	st.shared.f32 	[%r2], %f168;
	st.shared.f32 	[%r13], %f167;
$L__BB0_252:
	setp.le.u32 	%p169, %r9, %r1;
	bar.sync 	0;
	@%p169 bra 	$L__BB0_258;
	setp.eq.s32 	%p170, %r26, 0;
	@%p170 bra 	$L__BB0_256;
	ld.shared.f32 	%f169, [%r2];
	ld.shared.f32 	%f170, [%r10];
	setp.geu.f32 	%p171, %f169, %f170;
	@%p171 bra 	$L__BB0_258;
	st.shared.f32 	[%r2], %f170;
	st.shared.f32 	[%r10], %f169;
	bra.uni 	$L__BB0_258;
$L__BB0_256:
	ld.shared.f32 	%f171, [%r2];
	ld.shared.f32 	%f172, [%r10];
	setp.leu.f32 	%p172, %f171, %f172;
	@%p172 bra 	$L__BB0_258;
	st.shared.f32 	[%r2], %f172;
	st.shared.f32 	[%r10], %f171;
$L__BB0_258:
	setp.le.u32 	%p173, %r6, %r1;
	bar.sync 	0;
	@%p173 bra 	$L__BB0_264;
	setp.eq.s32 	%p174, %r26, 0;
	@%p174 bra 	$L__BB0_262;
	ld.shared.f32 	%f173, [%r2];
	ld.shared.f32 	%f174, [%r7];
	setp.geu.f32 	%p175, %f173, %f174;
	@%p175 bra 	$L__BB0_264;
	st.shared.f32 	[%r2], %f174;
	st.shared.f32 	[%r7], %f173;
	bra.uni 	$L__BB0_264;
$L__BB0_262:
	ld.shared.f32 	%f175, [%r2];
	ld.shared.f32 	%f176, [%r7];
	setp.leu.f32 	%p176, %f175, %f176;
	@%p176 bra 	$L__BB0_264;
	st.shared.f32 	[%r2], %f176;
	st.shared.f32 	[%r7], %f175;
$L__BB0_264:
	setp.le.u32 	%p177, %r3, %r1;
	bar.sync 	0;
	@%p177 bra 	$L__BB0_270;
	setp.eq.s32 	%p178, %r26, 0;
	@%p178 bra 	$L__BB0_268;
	ld.shared.f32 	%f177, [%r2];
	ld.shared.f32 	%f178, [%r4];
	setp.geu.f32 	%p179, %f177, %f178;
	@%p179 bra 	$L__BB0_270;
	st.shared.f32 	[%r2], %f178;
	st.shared.f32 	[%r4], %f177;
	bra.uni 	$L__BB0_270;
$L__BB0_268:
	ld.shared.f32 	%f179, [%r2];
	ld.shared.f32 	%f180, [%r4];
	setp.leu.f32 	%p180, %f179, %f180;
	@%p180 bra 	$L__BB0_270;
	st.shared.f32 	[%r2], %f180;
	st.shared.f32 	[%r4], %f179;
$L__BB0_270:
	bar.sync 	0;
	xor.b32  	%r29, %r1, 512;
	setp.le.u32 	%p181, %r29, %r1;
	@%p181 bra 	$L__BB0_273;
	ld.shared.f32 	%f181, [%r2];
	shl.b32 	%r59, %r29, 2;
	add.s32 	%r30, %r32, %r59;
	ld.shared.f32 	%f182, [%r30];
	setp.leu.f32 	%p182, %f181, %f182;
	@%p182 bra 	$L__BB0_273;
	st.shared.f32 	[%r2], %f182;
	st.shared.f32 	[%r30], %f181;
$L__BB0_273:
	setp.le.u32 	%p183, %r27, %r1;
	bar.sync 	0;
	@%p183 bra 	$L__BB0_276;
	ld.shared.f32 	%f183, [%r2];
	ld.shared.f32 	%f184, [%r28];
	setp.leu.f32 	%p184, %f183, %f184;
	@%p184 bra 	$L__BB0_276;
	st.shared.f32 	[%r2], %f184;
	st.shared.f32 	[%r28], %f183;
$L__BB0_276:
	setp.le.u32 	%p185, %r24, %r1;
	bar.sync 	0;
	@%p185 bra 	$L__BB0_279;
	ld.shared.f32 	%f185, [%r2];
	ld.shared.f32 	%f186, [%r25];
	setp.leu.f32 	%p186, %f185, %f186;
	@%p186 bra 	$L__BB0_279;
	st.shared.f32 	[%r2], %f186;
	st.shared.f32 	[%r25], %f185;
$L__BB0_279:
	setp.le.u32 	%p187, %r21, %r1;
	bar.sync 	0;
	@%p187 bra 	$L__BB0_282;
	ld.shared.f32 	%f187, [%r2];
	ld.shared.f32 	%f188, [%r22];
	setp.leu.f32 	%p188, %f187, %f188;
	@%p188 bra 	$L__BB0_282;
	st.shared.f32 	[%r2], %f188;
	st.shared.f32 	[%r22], %f187;
$L__BB0_282:
	setp.le.u32 	%p189, %r18, %r1;
	bar.sync 	0;
	@%p189 bra 	$L__BB0_285;
	ld.shared.f32 	%f189, [%r2];
	ld.shared.f32 	%f190, [%r19];
	setp.leu.f32 	%p190, %f189, %f190;
	@%p190 bra 	$L__BB0_285;
	st.shared.f32 	[%r2], %f190;
	st.shared.f32 	[%r19], %f189;
$L__BB0_285:
	setp.le.u32 	%p191, %r15, %r1;
	bar.sync 	0;
	@%p191 bra 	$L__BB0_288;
	ld.shared.f32 	%f191, [%r2];
	ld.shared.f32 	%f192, [%r16];
	setp.leu.f32 	%p192, %f191, %f192;
	@%p192 bra 	$L__BB0_288;
	st.shared.f32 	[%r2], %f192;
	st.shared.f32 	[%r16], %f191;
$L__BB0_288:
	setp.le.u32 	%p193, %r12, %r1;
	bar.sync 	0;
	@%p193 bra 	$L__BB0_291;
	ld.shared.f32 	%f193, [%r2];
	ld.shared.f32 	%f194, [%r13];
	setp.leu.f32 	%p194, %f193, %f194;
	@%p194 bra 	$L__BB0_291;
	st.shared.f32 	[%r2], %f194;
	st.shared.f32 	[%r13], %f193;
$L__BB0_291:
	setp.le.u32 	%p195, %r9, %r1;
	bar.sync 	0;
	@%p195 bra 	$L__BB0_294;
	ld.shared.f32 	%f195, [%r2];
	ld.shared.f32 	%f196, [%r10];
	setp.leu.f32 	%p196, %f195, %f196;
	@%p196 bra 	$L__BB0_294;
	st.shared.f32 	[%r2], %f196;
	st.shared.f32 	[%r10], %f195;
$L__BB0_294:
	setp.le.u32 	%p197, %r6, %r1;
	bar.sync 	0;
	@%p197 bra 	$L__BB0_297;
	ld.shared.f32 	%f197, [%r2];
	ld.shared.f32 	%f198, [%r7];
	setp.leu.f32 	%p198, %f197, %f198;
	@%p198 bra 	$L__BB0_297;
	st.shared.f32 	[%r2], %f198;
	st.shared.f32 	[%r7], %f197;
$L__BB0_297:
	setp.le.u32 	%p199, %r3, %r1;
	bar.sync 	0;
	@%p199 bra 	$L__BB0_300;
	ld.shared.f32 	%f199, [%r2];
	ld.shared.f32 	%f200, [%r4];
	setp.leu.f32 	%p200, %f199, %f200;
	@%p200 bra 	$L__BB0_300;
	st.shared.f32 	[%r2], %f200;
	st.shared.f32 	[%r4], %f199;
$L__BB0_300:
	bar.sync 	0;
	ld.shared.f32 	%f202, [%r2];
	st.global.f32 	[%rd1], %f202;
	ret;

}


// ===== COMPILED SASS (sm_100) =====

	.target	sm_100

	.elftype	@"ET_EXEC"


//--------------------- .note.nv.tkinfo           --------------------------
	.section	.note.nv.tkinfo,"",@"SHT_NOTE"
	.sectionflags	@"SHF_NOTE_NV_TKINFO"
	.tkinfo
        /*0018*/ 	.word	0x00000002
        /*0030*/ 	.string	""
        /*0030*/ 	.string	"ptxas"
        /*0030*/ 	.string	"Cuda compilation tools, release 13.0, V13.0.88"
        /*0030*/ 	.string	"Build cuda_13.0.r13.0/compiler.36424714_0"
        /*0030*/ 	.string	"-arch sm_100 -m 64 "



//--------------------- .note.nv.cuinfo           --------------------------
	.section	.note.nv.cuinfo,"",@"SHT_NOTE"
	.sectionflags	@"SHF_NOTE_NV_CUINFO"
        /*0018*/ 	.short	0x0002
        /*001a*/ 	.short	0x0064
        /*001c*/ 	.short	0x0082
	.zero		2


//--------------------- .nv.info                  --------------------------
	.section	.nv.info,"",@"SHT_CUDA_INFO"
	.align	4


	//----- nvinfo : EIATTR_REGCOUNT
	.align		4
        /*0000*/ 	.byte	0x04, 0x2f
        /*0002*/ 	.short	(.L_1 - .L_0)
	.align		4
.L_0:
        /*0004*/ 	.word	index@(_Z19bitonic_sort_kernelPf)
        /*0008*/ 	.word	0x00000019


	//----- nvinfo : EIATTR_FRAME_SIZE
	.align		4
.L_1:
        /*000c*/ 	.byte	0x04, 0x11
        /*000e*/ 	.short	(.L_3 - .L_2)
	.align		4
.L_2:
        /*0010*/ 	.word	index@(_Z19bitonic_sort_kernelPf)
        /*0014*/ 	.word	0x00000000


	//----- nvinfo : EIATTR_MIN_STACK_SIZE
	.align		4
.L_3:
        /*0018*/ 	.byte	0x04, 0x12
        /*001a*/ 	.short	(.L_5 - .L_4)
	.align		4
.L_4:
        /*001c*/ 	.word	index@(_Z19bitonic_sort_kernelPf)
        /*0020*/ 	.word	0x00000000
.L_5:


//--------------------- .nv.compat                --------------------------
	.section	.nv.compat,"",@"SHT_CUDA_COMPAT_INFO"
	.align	4
        /*0000*/ 	.byte	0x02, 0x09, 0x00, 0x00, 0x02, 0x02, 0x01, 0x00, 0x02, 0x05, 0x05, 0x00, 0x03, 0x07, 0x01, 0x01
        /*0010*/ 	.byte	0x02, 0x03, 0x00, 0x00, 0x02, 0x06, 0x01, 0x00, 0x04, 0x0b, 0x08, 0x00, 0x09, 0x00, 0x00, 0x00
        /*0020*/ 	.byte	0x00, 0x00, 0x00, 0x00


//--------------------- .nv.info._Z19bitonic_sort_kernelPf --------------------------
	.section	.nv.info._Z19bitonic_sort_kernelPf,"",@"SHT_CUDA_INFO"
	.sectionflags	@""
	.align	4


	//----- nvinfo : EIATTR_CUDA_API_VERSION
	.align		4
        /*0000*/ 	.byte	0x04, 0x37
        /*0002*/ 	.short	(.L_7 - .L_6)
.L_6:
        /*0004*/ 	.word	0x00000082


	//----- nvinfo : EIATTR_KPARAM_INFO
	.align		4
.L_7:
        /*0008*/ 	.byte	0x04, 0x17
        /*000a*/ 	.short	(.L_9 - .L_8)
.L_8:
        /*000c*/ 	.word	0x00000000
        /*0010*/ 	.short	0x0000
        /*0012*/ 	.short	0x0000
        /*0014*/ 	.byte	0x00, 0xf5, 0x21, 0x00


	//----- nvinfo : EIATTR_SPARSE_MMA_MASK
	.align		4
.L_9:
        /*0018*/ 	.byte	0x03, 0x50
        /*001a*/ 	.short	0x0000


	//----- nvinfo : EIATTR_MAXREG_COUNT
	.align		4
        /*001c*/ 	.byte	0x03, 0x1b
        /*001e*/ 	.short	0x00ff


	//----- nvinfo : EIATTR_NUM_BARRIERS
	.align		4
        /*0020*/ 	.byte	0x02, 0x4c
        /*0022*/ 	.byte	0x01
	.zero		1


	//----- nvinfo : EIATTR_MERCURY_ISA_VERSION
	.align		4
        /*0024*/ 	.byte	0x03, 0x5f
        /*0026*/ 	.short	0x0101


	//----- nvinfo : EIATTR_VRC_CTA_INIT_COUNT
	.align		4
        /*0028*/ 	.byte	0x02, 0x4a
	.zero		1
	.zero		1


	//----- nvinfo : EIATTR_EXIT_INSTR_OFFSETS
	.align		4
        /*002c*/ 	.byte	0x04, 0x1c
        /*002e*/ 	.short	(.L_11 - .L_10)


	//   ....[0]....
.L_10:
        /*0030*/ 	.word	0x00003c10


	//----- nvinfo : EIATTR_CRS_STACK_SIZE
	.align		4
.L_11:
        /*0034*/ 	.byte	0x04, 0x1e
        /*0036*/ 	.short	(.L_13 - .L_12)
.L_12:
        /*0038*/ 	.word	0x00000000


	//----- nvinfo : EIATTR_CBANK_PARAM_SIZE
	.align		4
.L_13:
        /*003c*/ 	.byte	0x03, 0x19
        /*003e*/ 	.short	0x0008


	//----- nvinfo : EIATTR_PARAM_CBANK
	.align		4
        /*0040*/ 	.byte	0x04, 0x0a
        /*0042*/ 	.short	(.L_15 - .L_14)
	.align		4
.L_14:
        /*0044*/ 	.word	index@(.nv.constant0._Z19bitonic_sort_kernelPf)
        /*0048*/ 	.short	0x0380
        /*004a*/ 	.short	0x0008


	//----- nvinfo : EIATTR_SW_WAR
	.align		4
.L_15:
        /*004c*/ 	.byte	0x04, 0x36
        /*004e*/ 	.short	(.L_17 - .L_16)
.L_16:
        /*0050*/ 	.word	0x00000008
.L_17:


//--------------------- .nv.callgraph             --------------------------
	.section	.nv.callgraph,"",@"SHT_CUDA_CALLGRAPH"
	.align	4
	.sectionentsize	8
	.align		4
        /*0000*/ 	.word	0x00000000
	.align		4
        /*0004*/ 	.word	0xffffffff
	.align		4
        /*0008*/ 	.word	0x00000000
	.align		4
        /*000c*/ 	.word	0xfffffffe
	.align		4
        /*0010*/ 	.word	0x00000000
	.align		4
        /*0014*/ 	.word	0xfffffffd
	.align		4
        /*0018*/ 	.word	0x00000000
	.align		4
        /*001c*/ 	.word	0xfffffffc


//--------------------- .text._Z19bitonic_sort_kernelPf --------------------------
	.section	.text._Z19bitonic_sort_kernelPf,"ax",@progbits
	.align	128
        .global         _Z19bitonic_sort_kernelPf
        .type           _Z19bitonic_sort_kernelPf,@function
        .size           _Z19bitonic_sort_kernelPf,(.L_x_156 - _Z19bitonic_sort_kernelPf)
        .other          _Z19bitonic_sort_kernelPf,@"STO_CUDA_ENTRY STV_DEFAULT"
_Z19bitonic_sort_kernelPf:
.text._Z19bitonic_sort_kernelPf:
[----:B------:R-:W-:Y:S01]  /*0000*/  LDC R1, c[0x0][0x37c] ;  /* 0x0000df00ff017b82 */ /* 0x000fe20000000800 */
[----:B------:R-:W0:Y:S07]  /*0010*/  S2R R0, SR_TID.X ;  /* 0x0000000000007919 */ /* 0x000e2e0000002100 */
[----:B------:R-:W0:Y:S01]  /*0020*/  LDC.64 R2, c[0x0][0x380] ;  /* 0x0000e000ff027b82 */ /* 0x000e220000000a00 */
[----:B------:R-:W1:Y:S01]  /*0030*/  LDCU.64 UR6, c[0x0][0x358] ;  /* 0x00006b00ff0677ac */ /* 0x000e620008000a00 */
[----:B0-----:R-:W-:-:S05]  /*0040*/  IMAD.WIDE.U32 R2, R0, 0x4, R2 ;  /* 0x0000000400027825 */ /* 0x001fca00078e0002 */
[----:B-1----:R-:W2:Y:S01]  /*0050*/  LDG.E R7, desc[UR6][R2.64] ;  /* 0x0000000602077981 */ /* 0x002ea2000c1e1900 */
[----:B------:R-:W0:Y:S01]  /*0060*/  S2UR UR5, SR_CgaCtaId ;  /* 0x00000000000579c3 */ /* 0x000e220000008800 */
[C---:B------:R-:W-:Y:S01]  /*0070*/  LOP3.LUT R5, R0.reuse, 0x1, RZ, 0x3c, !PT ;  /* 0x0000000100057812 */ /* 0x040fe200078e3cff */
[----:B------:R-:W-:Y:S01]  /*0080*/  UMOV UR4, 0x400 ;  /* 0x0000040000047882 */ /* 0x000fe20000000000 */
[----:B------:R-:W-:Y:S01]  /*0090*/  IMAD.SHL.U32 R4, R0, 0x4, RZ ;  /* 0x0000000400047824 */ /* 0x000fe200078e00ff */
[----:B------:R-:W-:Y:S01]  /*00a0*/  BSSY.RECONVERGENT B0, `(.L_x_0) ;  /* 0x0000015000007945 */ /* 0x000fe20003800200 */
[----:B------:R-:W-:-:S03]  /*00b0*/  ISETP.GT.U32.AND P0, PT, R5, R0, PT ;  /* 0x000000000500720c */ /* 0x000fc60003f04070 */
[----:B------:R-:W-:Y:S01]  /*00c0*/  LOP3.LUT R5, R4, 0x4, RZ, 0x3c, !PT ;  /* 0x0000000404057812 */ /* 0x000fe200078e3cff */
[----:B0-----:R-:W-:-:S09]  /*00d0*/  ULEA UR4, UR5, UR4, 0x18 ;  /* 0x0000000405047291 */ /* 0x001fd2000f8ec0ff */
[----:B--2---:R0:W-:Y:S01]  /*00e0*/  STS [R4+UR4], R7 ;  /* 0x0000000704007988 */ /* 0x0041e20008000804 */
[----:B------:R-:W-:Y:S06]  /*00f0*/  BAR.SYNC.DEFER_BLOCKING 0x0 ;  /* 0x0000000000007b1d */ /* 0x000fec0000010000 */
[----:B------:R-:W-:Y:S05]  /*0100*/  @!P0 BRA `(.L_x_1) ;  /* 0x0000000000388947 */ /* 0x000fea0003800000 */
[----:B------:R-:W-:-:S13]  /*0110*/  LOP3.LUT P1, RZ, R0, 0x2, RZ, 0xc0, !PT ;  /* 0x0000000200ff7812 */ /* 0x000fda000782c0ff */
[----:B------:R-:W-:Y:S05]  /*0120*/  @P1 BRA `(.L_x_2) ;  /* 0x00000000001c1947 */ /* 0x000fea0003800000 */
[----:B------:R-:W-:Y:S04]  /*0130*/  LDS R6, [R4+UR4] ;  /* 0x0000000404067984 */ /* 0x000fe80008000800 */
[----:B0-----:R-:W0:Y:S02]  /*0140*/  LDS R7, [R5+UR4] ;  /* 0x0000000405077984 */ /* 0x001e240008000800 */
[----:B0-----:R-:W-:-:S13]  /*0150*/  FSETP.GT.AND P1, PT, R6, R7, PT ;  /* 0x000000070600720b */ /* 0x001fda0003f24000 */
[----:B------:R-:W-:Y:S05]  /*0160*/  @!P1 BRA `(.L_x_1) ;  /* 0x0000000000209947 */ /* 0x000fea0003800000 */
[----:B------:R1:W-:Y:S04]  /*0170*/  STS [R4+UR4], R7 ;  /* 0x0000000704007988 */ /* 0x0003e80008000804 */
[----:B------:R1:W-:Y:S01]  /*0180*/  STS [R5+UR4], R6 ;  /* 0x0000000605007988 */ /* 0x0003e20008000804 */
[----:B------:R-:W-:Y:S05]  /*0190*/  BRA `(.L_x_1) ;  /* 0x0000000000147947 */ /* 0x000fea0003800000 */
.L_x_2:
[----:B------:R-:W-:Y:S04]  /*01a0*/  LDS R6, [R4+UR4] ;  /* 0x0000000404067984 */ /* 0x000fe80008000800 */
[----:B0-----:R-:W0:Y:S02]  /*01b0*/  LDS R7, [R5+UR4] ;  /* 0x0000000405077984 */ /* 0x001e240008000800 */
[----:B0-----:R-:W-:-:S13]  /*01c0*/  FSETP.GEU.AND P1, PT, R6, R7, PT ;  /* 0x000000070600720b */ /* 0x001fda0003f2e000 */
[----:B------:R2:W-:Y:S04]  /*01d0*/  @!P1 STS [R4+UR4], R7 ;  /* 0x0000000704009988 */ /* 0x0005e80008000804 */
[----:B------:R2:W-:Y:S02]  /*01e0*/  @!P1 STS [R5+UR4], R6 ;  /* 0x0000000605009988 */ /* 0x0005e40008000804 */
.L_x_1:
[----:B------:R-:W-:Y:S05]  /*01f0*/  BSYNC.RECONVERGENT B0 ;  /* 0x0000000000007941 */ /* 0x000fea0003800200 */
.L_x_0:
[C---:B012---:R-:W-:Y:S01]  /*0200*/  LOP3.LUT R7, R0.reuse, 0x2, RZ, 0x3c, !PT ;  /* 0x0000000200077812 */ /* 0x047fe200078e3cff */
[----:B------:R-:W-:Y:S01]  /*0210*/  BAR.SYNC.DEFER_BLOCKING 0x0 ;  /* 0x0000000000007b1d */ /* 0x000fe20000010000 */
[----:B------:R-:W-:Y:S02]  /*0220*/  LOP3.LUT R9, R0, 0x4, RZ, 0xc0, !PT ;  /* 0x0000000400097812 */ /* 0x000fe400078ec0ff */
[----:B------:R-:W-:Y:S02]  /*0230*/  ISETP.GT.U32.AND P1, PT, R7, R0, PT ;  /* 0x000000000700720c */ /* 0x000fe40003f24070 */
[----:B------:R-:W-:Y:S01]  /*0240*/  LOP3.LUT R6, R4, 0x8, RZ, 0x3c, !PT ;  /* 0x0000000804067812 */ /* 0x000fe200078e3cff */
[----:B------:R-:W-:Y:S10]  /*0250*/  BSSY.RECONVERGENT B0, `(.L_x_3) ;  /* 0x0000010000007945 */ /* 0x000ff40003800200 */
[----:B------:R-:W-:Y:S05]  /*0260*/  @!P1 BRA `(.L_x_4) ;  /* 0x0000000000389947 */ /* 0x000fea0003800000 */
[----:B------:R-:W-:-:S13]  /*0270*/  ISETP.NE.AND P2, PT, R9, RZ, PT ;  /* 0x000000ff0900720c */ /* 0x000fda0003f45270 */
[----:B------:R-:W-:Y:S05]  /*0280*/  @!P2 BRA `(.L_x_5) ;  /* 0x00000000001ca947 */ /* 0x000fea0003800000 */
[----:B------:R-:W-:Y:S04]  /*0290*/  LDS R7, [R4+UR4] ;  /* 0x0000000404077984 */ /* 0x000fe80008000800 */
[----:B------:R-:W0:Y:S02]  /*02a0*/  LDS R8, [R6+UR4] ;  /* 0x0000000406087984 */ /* 0x000e240008000800 */
[----:B0-----:R-:W-:-:S13]  /*02b0*/  FSETP.GEU.AND P2, PT, R7, R8, PT ;  /* 0x000000080700720b */ /* 0x001fda0003f4e000 */
[----:B------:R-:W-:Y:S05]  /*02c0*/  @P2 BRA `(.L_x_4) ;  /* 0x0000000000202947 */ /* 0x000fea0003800000 */
[----:B------:R1:W-:Y:S04]  /*02d0*/  STS [R4+UR4], R8 ;  /* 0x0000000804007988 */ /* 0x0003e80008000804 */
[----:B------:R1:W-:Y:S01]  /*02e0*/  STS [R6+UR4], R7 ;  /* 0x0000000706007988 */ /* 0x0003e20008000804 */
[----:B------:R-:W-:Y:S05]  /*02f0*/  BRA `(.L_x_4) ;  /* 0x0000000000147947 */ /* 0x000fea0003800000 */
.L_x_5:
[----:B------:R-:W-:Y:S04]  /*0300*/  LDS R7, [R4+UR4] ;  /* 0x0000000404077984 */ /* 0x000fe80008000800 */
[----:B------:R-:W0:Y:S02]  /*0310*/  LDS R8, [R6+UR4] ;  /* 0x0000000406087984 */ /* 0x000e240008000800 */
[----:B0-----:R-:W-:-:S13]  /*0320*/  FSETP.GT.AND P2, PT, R7, R8, PT ;  /* 0x000000080700720b */ /* 0x001fda0003f44000 */
[----:B------:R0:W-:Y:S04]  /*0330*/  @P2 STS [R4+UR4], R8 ;  /* 0x0000000804002988 */ /* 0x0001e80008000804 */
[----:B------:R0:W-:Y:S02]  /*0340*/  @P2 STS [R6+UR4], R7 ;  /* 0x0000000706002988 */ /* 0x0001e40008000804 */
.L_x_4:
[----:B------:R-:W-:Y:S05]  /*0350*/  BSYNC.RECONVERGENT B0 ;  /* 0x0000000000007941 */ /* 0x000fea0003800200 */
.L_x_3:
[----:B------:R-:W-:Y:S06]  /*0360*/  BAR.SYNC.DEFER_BLOCKING 0x0 ;  /* 0x0000000000007b1d */ /* 0x000fec0000010000 */
[----:B------:R-:W-:Y:S04]  /*0370*/  BSSY.RECONVERGENT B0, `(.L_x_6) ;  /* 0x0000010000007945 */ /* 0x000fe80003800200 */
[----:B------:R-:W-:Y:S05]  /*0380*/  @!P0 BRA `(.L_x_7) ;  /* 0x0000000000388947 */ /* 0x000fea0003800000 */
[----:B------:R-:W-:-:S13]  /*0390*/  ISETP.NE.AND P2, PT, R9, RZ, PT ;  /* 0x000000ff0900720c */ /* 0x000fda0003f45270 */
[----:B------:R-:W-:Y:S05]  /*03a0*/  @!P2 BRA `(.L_x_8) ;  /* 0x00000000001ca947 */ /* 0x000fea0003800000 */
[----:B01----:R-:W-:Y:S04]  /*03b0*/  LDS R8, [R4+UR4] ;  /* 0x0000000404087984 */ /* 0x003fe80008000800 */
[----:B------:R-:W0:Y:S02]  /*03c0*/  LDS R7, [R5+UR4] ;  /* 0x0000000405077984 */ /* 0x000e240008000800 */
[----:B0-----:R-:W-:-:S13]  /*03d0*/  FSETP.GEU.AND P2, PT, R8, R7, PT ;  /* 0x000000070800720b */ /* 0x001fda0003f4e000 */
[----:B------:R-:W-:Y:S05]  /*03e0*/  @P2 BRA `(.L_x_7) ;  /* 0x0000000000202947 */ /* 0x000fea0003800000 */
[----:B------:R3:W-:Y:S04]  /*03f0*/  STS [R4+UR4], R7 ;  /* 0x0000000704007988 */ /* 0x0007e80008000804 */
[----:B------:R3:W-:Y:S01]  /*0400*/  STS [R5+UR4], R8 ;  /* 0x0000000805007988 */ /* 0x0007e20008000804 */
[----:B------:R-:W-:Y:S05]  /*0410*/  BRA `(.L_x_7) ;  /* 0x0000000000147947 */ /* 0x000fea0003800000 */
.L_x_8:
[----:B01----:R-:W-:Y:S04]  /*0420*/  LDS R8, [R4+UR4] ;  /* 0x0000000404087984 */ /* 0x003fe80008000800 */
[----:B------:R-:W0:Y:S02]  /*0430*/  LDS R7, [R5+UR4] ;  /* 0x0000000405077984 */ /* 0x000e240008000800 */
[----:B0-----:R-:W-:-:S13]  /*0440*/  FSETP.GT.AND P2, PT, R8, R7, PT ;  /* 0x000000070800720b */ /* 0x001fda0003f44000 */
[----:B------:R2:W-:Y:S04]  /*0450*/  @P2 STS [R4+UR4], R7 ;  /* 0x0000000704002988 */ /* 0x0005e80008000804 */
[----:B------:R2:W-:Y:S02]  /*0460*/  @P2 STS [R5+UR4], R8 ;  /* 0x0000000805002988 */ /* 0x0005e40008000804 */
.L_x_7:
[----:B------:R-:W-:Y:S05]  /*0470*/  BSYNC.RECONVERGENT B0 ;  /* 0x0000000000007941 */ /* 0x000fea0003800200 */
.L_x_6:
[C---:B0123--:R-:W-:Y:S01]  /*0480*/  LOP3.LUT R7, R0.reuse, 0x4, RZ, 0x3c, !PT ;  /* 0x0000000400077812 */ /* 0x04ffe200078e3cff */
        /* <DEDUP_REMOVED lines=15> */
.L_x_11:
[----:B------:R-:W-:Y:S04]  /*0580*/  LDS R8, [R4+UR4] ;  /* 0x0000000404087984 */ /* 0x000fe80008000800 */
[----:B------:R-:W0:Y:S02]  /*0590*/  LDS R9, [R7+UR4] ;  /* 0x0000000407097984 */ /* 0x000e240008000800 */
[----:B0-----:R-:W-:-:S13]  /*05a0*/  FSETP.GT.AND P3, PT, R8, R9, PT ;  /* 0x000000090800720b */ /* 0x001fda0003f64000 */
[----:B------:R0:W-:Y:S04]  /*05b0*/  @P3 STS [R4+UR4], R9 ;  /* 0x0000000904003988 */ /* 0x0001e80008000804 */
[----:B------:R0:W-:Y:S02]  /*05c0*/  @P3 STS [R7+UR4], R8 ;  /* 0x0000000807003988 */ /* 0x0001e40008000804 */
.L_x_10:
[----:B------:R-:W-:Y:S05]  /*05d0*/  BSYNC.RECONVERGENT B0 ;  /* 0x0000000000007941 */ /* 0x000fea0003800200 */
.L_x_9:
        /* <DEDUP_REMOVED lines=12> */
.L_x_14:
[----:B01----:R-:W-:Y:S04]  /*06a0*/  LDS R9, [R4+UR4] ;  /* 0x0000000404097984 */ /* 0x003fe80008000800 */
[----:B------:R-:W0:Y:S02]  /*06b0*/  LDS R8, [R6+UR4] ;  /* 0x0000000406087984 */ /* 0x000e240008000800 */
[----:B0-----:R-:W-:-:S13]  /*06c0*/  FSETP.GT.AND P3, PT, R9, R8, PT ;  /* 0x000000080900720b */ /* 0x001fda0003f64000 */
[----:B------:R3:W-:Y:S04]  /*06d0*/  @P3 STS [R4+UR4], R8 ;  /* 0x0000000804003988 */ /* 0x0007e80008000804 */
[----:B------:R3:W-:Y:S02]  /*06e0*/  @P3 STS [R6+UR4], R9 ;  /* 0x0000000906003988 */ /* 0x0007e40008000804 */
.L_x_13:
[----:B------:R-:W-:Y:S05]  /*06f0*/  BSYNC.RECONVERGENT B0 ;  /* 0x0000000000007941 */ /* 0x000fea0003800200 */
.L_x_12:
[----:B------:R-:W-:Y:S06]  /*0700*/  BAR.SYNC.DEFER_BLOCKING 0x0 ;  /* 0x0000000000007b1d */ /* 0x000fec0000010000 */
[----:B------:R-:W-:Y:S04]  /*0710*/  BSSY.RECONVERGENT B0, `(.L_x_15) ;  /* 0x0000010000007945 */ /* 0x000fe80003800200 */
[----:B------:R-:W-:Y:S05]  /*0720*/  @!P0 BRA `(.L_x_16) ;  /* 0x0000000000388947 */ /* 0x000fea0003800000 */
[----:B------:R-:W-:-:S13]  /*0730*/  ISETP.NE.AND P3, PT, R10, RZ, PT ;  /* 0x000000ff0a00720c */ /* 0x000fda0003f65270 */
[----:B------:R-:W-:Y:S05]  /*0740*/  @!P3 BRA `(.L_x_17) ;  /* 0x00000000001cb947 */ /* 0x000fea0003800000 */
[----:B0123--:R-:W-:Y:S04]  /*0750*/  LDS R8, [R4+UR4] ;  /* 0x0000000404087984 */ /* 0x00ffe80008000800 */
[----:B------:R-:W0:Y:S02]  /*0760*/  LDS R9, [R5+UR4] ;  /* 0x0000000405097984 */ /* 0x000e240008000800 */
[----:B0-----:R-:W-:-:S13]  /*0770*/  FSETP.GEU.AND P3, PT, R8, R9, PT ;  /* 0x000000090800720b */ /* 0x001fda0003f6e000 */
[----:B------:R-:W-:Y:S05]  /*0780*/  @P3 BRA `(.L_x_16) ;  /* 0x0000000000203947 */ /* 0x000fea0003800000 */
[----:B------:R0:W-:Y:S04]  /*0790*/  STS [R4+UR4], R9 ;  /* 0x0000000904007988 */ /* 0x0001e80008000804 */
[----:B------:R0:W-:Y:S01]  /*07a0*/  STS [R5+UR4], R8 ;  /* 0x0000000805007988 */ /* 0x0001e20008000804 */
[----:B------:R-:W-:Y:S05]  /*07b0*/  BRA `(.L_x_16) ;  /* 0x0000000000147947 */ /* 0x000fea0003800000 */
.L_x_17:
[----:B0123--:R-:W-:Y:S04]  /*07c0*/  LDS R8, [R4+UR4] ;  /* 0x0000000404087984 */ /* 0x00ffe80008000800 */
[----:B------:R-:W0:Y:S02]  /*07d0*/  LDS R9, [R5+UR4] ;  /* 0x0000000405097984 */ /* 0x000e240008000800 */
[----:B0-----:R-:W-:-:S13]  /*07e0*/  FSETP.GT.AND P3, PT, R8, R9, PT ;  /* 0x000000090800720b */ /* 0x001fda0003f64000 */
[----:B------:R4:W-:Y:S04]  /*07f0*/  @P3 STS [R4+UR4], R9 ;  /* 0x0000000904003988 */ /* 0x0009e80008000804 */
[----:B------:R4:W-:Y:S02]  /*0800*/  @P3 STS [R5+UR4], R8 ;  /* 0x0000000805003988 */ /* 0x0009e40008000804 */
.L_x_16:
[----:B------:R-:W-:Y:S05]  /*0810*/  BSYNC.RECONVERGENT B0 ;  /* 0x0000000000007941 */ /* 0x000fea0003800200 */
.L_x_15:
[C---:B01234-:R-:W-:Y:S01]  /*0820*/  LOP3.LUT R9, R0.reuse, 0x8, RZ, 0x3c, !PT ;  /* 0x0000000800097812 */ /* 0x05ffe200078e3cff */
        /* <DEDUP_REMOVED lines=15> */
.L_x_20:
[----:B------:R-:W-:Y:S04]  /*0920*/  LDS R9, [R4+UR4] ;  /* 0x0000000404097984 */ /* 0x000fe80008000800 */
[----:B------:R-:W0:Y:S02]  /*0930*/  LDS R10, [R8+UR4] ;  /* 0x00000004080a7984 */ /* 0x000e240008000800 */
[----:B0-----:R-:W-:-:S13]  /*0940*/  FSETP.GT.AND P4, PT, R9, R10, PT ;  /* 0x0000000a0900720b */ /* 0x001fda0003f84000 */
[----:B------:R0:W-:Y:S04]  /*0950*/  @P4 STS [R4+UR4], R10 ;  /* 0x0000000a04004988 */ /* 0x0001e80008000804 */
[----:B------:R0:W-:Y:S02]  /*0960*/  @P4 STS [R8+UR4], R9 ;  /* 0x0000000908004988 */ /* 0x0001e40008000804 */
.L_x_19:
[----:B------:R-:W-:Y:S05]  /*0970*/  BSYNC.RECONVERGENT B0 ;  /* 0x0000000000007941 */ /* 0x000fea0003800200 */
.L_x_18:
        /* <DEDUP_REMOVED lines=12> */
.L_x_23:
[----:B01----:R-:W-:Y:S04]  /*0a40*/  LDS R10, [R4+UR4] ;  /* 0x00000004040a7984 */ /* 0x003fe80008000800 */
[----:B------:R-:W0:Y:S02]  /*0a50*/  LDS R9, [R7+UR4] ;  /* 0x0000000407097984 */ /* 0x000e240008000800 */
[----:B0-----:R-:W-:-:S13]  /*0a60*/  FSETP.GT.AND P4, PT, R10, R9, PT ;  /* 0x000000090a00720b */ /* 0x001fda0003f84000 */
[----:B------:R2:W-:Y:S04]  /*0a70*/  @P4 STS [R4+UR4], R9 ;  /* 0x0000000904004988 */ /* 0x0005e80008000804 */
[----:B------:R2:W-:Y:S02]  /*0a80*/  @P4 STS [R7+UR4], R10 ;  /* 0x0000000a07004988 */ /* 0x0005e40008000804 */
.L_x_22:
[----:B------:R-:W-:Y:S05]  /*0a90*/  BSYNC.RECONVERGENT B0 ;  /* 0x0000000000007941 */ /* 0x000fea0003800200 */
.L_x_21:
        /* <DEDUP_REMOVED lines=12> */
.L_x_26:
[----:B0123--:R-:W-:Y:S04]  /*0b60*/  LDS R9, [R4+UR4] ;  /* 0x0000000404097984 */ /* 0x00ffe80008000800 */
[----:B------:R-:W0:Y:S02]  /*0b70*/  LDS R10, [R6+UR4] ;  /* 0x00000004060a7984 */ /* 0x000e240008000800 */
[----:B0-----:R-:W-:-:S13]  /*0b80*/  FSETP.GT.AND P4, PT, R9, R10, PT ;  /* 0x0000000a0900720b */ /* 0x001fda0003f84000 */
[----:B------:R0:W-:Y:S04]  /*0b90*/  @P4 STS [R4+UR4], R10 ;  /* 0x0000000a04004988 */ /* 0x0001e80008000804 */
[----:B------:R0:W-:Y:S02]  /*0ba0*/  @P4 STS [R6+UR4], R9 ;  /* 0x0000000906004988 */ /* 0x0001e40008000804 */
.L_x_25:
[----:B------:R-:W-:Y:S05]  /*0bb0*/  BSYNC.RECONVERGENT B0 ;  /* 0x0000000000007941 */ /* 0x000fea0003800200 */
.L_x_24:
[----:B------:R-:W-:Y:S06]  /*0bc0*/  BAR.SYNC.DEFER_BLOCKING 0x0 ;  /* 0x0000000000007b1d */ /* 0x000fec0000010000 */
[----:B------:R-:W-:Y:S04]  /*0bd0*/  BSSY.RECONVERGENT B0, `(.L_x_27) ;  /* 0x0000010000007945 */ /* 0x000fe80003800200 */
[----:B------:R-:W-:Y:S05]  /*0be0*/  @!P0 BRA `(.L_x_28) ;  /* 0x0000000000388947 */ /* 0x000fea0003800000 */
[----:B------:R-:W-:-:S13]  /*0bf0*/  ISETP.NE.AND P4, PT, R11, RZ, PT ;  /* 0x000000ff0b00720c */ /* 0x000fda0003f85270 */
[----:B------:R-:W-:Y:S05]  /*0c00*/  @!P4 BRA `(.L_x_29) ;  /* 0x00000000001cc947 */ /* 0x000fea0003800000 */
[----:B01234-:R-:W-:Y:S04]  /*0c10*/  LDS R10, [R4+UR4] ;  /* 0x00000004040a7984 */ /* 0x01ffe80008000800 */
[----:B------:R-:W0:Y:S02]  /*0c20*/  LDS R9, [R5+UR4] ;  /* 0x0000000405097984 */ /* 0x000e240008000800 */
[----:B0-----:R-:W-:-:S13]  /*0c30*/  FSETP.GEU.AND P4, PT, R10, R9, PT ;  /* 0x000000090a00720b */ /* 0x001fda0003f8e000 */
[----:B------:R-:W-:Y:S05]  /*0c40*/  @P4 BRA `(.L_x_28) ;  /* 0x0000000000204947 */ /* 0x000fea0003800000 */
[----:B------:R0:W-:Y:S04]  /*0c50*/  STS [R4+UR4], R9 ;  /* 0x0000000904007988 */ /* 0x0001e80008000804 */
[----:B------:R0:W-:Y:S01]  /*0c60*/  STS [R5+UR4], R10 ;  /* 0x0000000a05007988 */ /* 0x0001e20008000804 */
[----:B------:R-:W-:Y:S05]  /*0c70*/  BRA `(.L_x_28) ;  /* 0x0000000000147947 */ /* 0x000fea0003800000 */
.L_x_29:
[----:B01234-:R-:W-:Y:S04]  /*0c80*/  LDS R10, [R4+UR4] ;  /* 0x00000004040a7984 */ /* 0x01ffe80008000800 */
[----:B------:R-:W0:Y:S02]  /*0c90*/  LDS R9, [R5+UR4] ;  /* 0x0000000405097984 */ /* 0x000e240008000800 */
[----:B0-----:R-:W-:-:S13]  /*0ca0*/  FSETP.GT.AND P4, PT, R10, R9, PT ;  /* 0x000000090a00720b */ /* 0x001fda0003f84000 */
[----:B------:R0:W-:Y:S04]  /*0cb0*/  @P4 STS [R4+UR4], R9 ;  /* 0x0000000904004988 */ /* 0x0001e80008000804 */
[----:B------:R0:W-:Y:S02]  /*0cc0*/  @P4 STS [R5+UR4], R10 ;  /* 0x0000000a05004988 */ /* 0x0001e40008000804 */
.L_x_28:
[----:B------:R-:W-:Y:S05]  /*0cd0*/  BSYNC.RECONVERGENT B0 ;  /* 0x0000000000007941 */ /* 0x000fea0003800200 */
.L_x_27:
        /* <DEDUP_REMOVED lines=16> */
.L_x_32:
[----:B------:R-:W-:Y:S04]  /*0de0*/  LDS R10, [R4+UR4] ;  /* 0x00000004040a7984 */ /* 0x000fe80008000800 */
[----:B------:R-:W0:Y:S02]  /*0df0*/  LDS R11, [R9+UR4] ;  /* 0x00000004090b7984 */ /* 0x000e240008000800 */
[----:B0-----:R-:W-:-:S13]  /*0e00*/  FSETP.GT.AND P5, PT, R10, R11, PT ;  /* 0x0000000b0a00720b */ /* 0x001fda0003fa4000 */
[----:B------:R0:W-:Y:S04]  /*0e10*/  @P5 STS [R4+UR4], R11 ;  /* 0x0000000b04005988 */ /* 0x0001e80008000804 */
[----:B------:R0:W-:Y:S02]  /*0e20*/  @P5 STS [R9+UR4], R10 ;  /* 0x0000000a09005988 */ /* 0x0001e40008000804 */
.L_x_31:
[----:B------:R-:W-:Y:S05]  /*0e30*/  BSYNC.RECONVERGENT B0 ;  /* 0x0000000000007941 */ /* 0x000fea0003800200 */
.L_x_30:
        /* <DEDUP_REMOVED lines=12> */
.L_x_35:
[----:B01----:R-:W-:Y:S04]  /*0f00*/  LDS R11, [R4+UR4] ;  /* 0x00000004040b7984 */ /* 0x003fe80008000800 */
[----:B------:R-:W0:Y:S02]  /*0f10*/  LDS R10, [R8+UR4] ;  /* 0x00000004080a7984 */ /* 0x000e240008000800 */
[----:B0-----:R-:W-:-:S13]  /*0f20*/  FSETP.GT.AND P5, PT, R11, R10, PT ;  /* 0x0000000a0b00720b */ /* 0x001fda0003fa4000 */
[----:B------:R2:W-:Y:S04]  /*0f30*/  @P5 STS [R4+UR4], R10 ;  /* 0x0000000a04005988 */ /* 0x0005e80008000804 */
[----:B------:R2:W-:Y:S02]  /*0f40*/  @P5 STS [R8+UR4], R11 ;  /* 0x0000000b08005988 */ /* 0x0005e40008000804 */
.L_x_34:
[----:B------:R-:W-:Y:S05]  /*0f50*/  BSYNC.RECONVERGENT B0 ;  /* 0x0000000000007941 */ /* 0x000fea0003800200 */
.L_x_33:
        /* <DEDUP_REMOVED lines=12> */
.L_x_38:
[----:B0123--:R-:W-:Y:S04]  /*1020*/  LDS R10, [R4+UR4] ;  /* 0x00000004040a7984 */ /* 0x00ffe80008000800 */
[----:B------:R-:W0:Y:S02]  /*1030*/  LDS R11, [R7+UR4] ;  /* 0x00000004070b7984 */ /* 0x000e240008000800 */
[----:B0-----:R-:W-:-:S13]  /*1040*/  FSETP.GT.AND P5, PT, R10, R11, PT ;  /* 0x0000000b0a00720b */ /* 0x001fda0003fa4000 */
[----:B------:R0:W-:Y:S04]  /*1050*/  @P5 STS [R4+UR4], R11 ;  /* 0x0000000b04005988 */ /* 0x0001e80008000804 */
[----:B------:R0:W-:Y:S02]  /*1060*/  @P5 STS [R7+UR4], R10 ;  /* 0x0000000a07005988 */ /* 0x0001e40008000804 */
.L_x_37:
[----:B------:R-:W-:Y:S05]  /*1070*/  BSYNC.RECONVERGENT B0 ;  /* 0x0000000000007941 */ /* 0x000fea0003800200 */
.L_x_36:
        /* <DEDUP_REMOVED lines=12> */
.L_x_41:
[----:B01234-:R-:W-:Y:S04]  /*1140*/  LDS R11, [R4+UR4] ;  /* 0x00000004040b7984 */ /* 0x01ffe80008000800 */
[----:B------:R-:W0:Y:S02]  /*1150*/  LDS R10, [R6+UR4] ;  /* 0x00000004060a7984 */ /* 0x000e240008000800 */
[----:B0-----:R-:W-:-:S13]  /*1160*/  FSETP.GT.AND P5, PT, R11, R10, PT ;  /* 0x0000000a0b00720b */ /* 0x001fda0003fa4000 */
[----:B------:R0:W-:Y:S04]  /*1170*/  @P5 STS [R4+UR4], R10 ;  /* 0x0000000a04005988 */ /* 0x0001e80008000804 */
[----:B------:R0:W-:Y:S02]  /*1180*/  @P5 STS [R6+UR4], R11 ;  /* 0x0000000b06005988 */ /* 0x0001e40008000804 */
.L_x_40:
[----:B------:R-:W-:Y:S05]  /*1190*/  BSYNC.RECONVERGENT B0 ;  /* 0x0000000000007941 */ /* 0x000fea0003800200 */
.L_x_39:
        /* <DEDUP_REMOVED lines=12> */
.L_x_44:
[----:B01234-:R-:W-:Y:S04]  /*1260*/  LDS R10, [R4+UR4] ;  /* 0x00000004040a7984 */ /* 0x01ffe80008000800 */
[----:B------:R-:W0:Y:S02]  /*1270*/  LDS R11, [R5+UR4] ;  /* 0x00000004050b7984 */ /* 0x000e240008000800 */
[----:B0-----:R-:W-:-:S13]  /*1280*/  FSETP.GT.AND P5, PT, R10, R11, PT ;  /* 0x0000000b0a00720b */ /* 0x001fda0003fa4000 */
[----:B------:R0:W-:Y:S04]  /*1290*/  @P5 STS [R4+UR4], R11 ;  /* 0x0000000b04005988 */ /* 0x0001e80008000804 */
[----:B------:R0:W-:Y:S02]  /*12a0*/  @P5 STS [R5+UR4], R10 ;  /* 0x0000000a05005988 */ /* 0x0001e40008000804 */
.L_x_43:
[----:B------:R-:W-:Y:S05]  /*12b0*/  BSYNC.RECONVERGENT B0 ;  /* 0x0000000000007941 */ /* 0x000fea0003800200 */
.L_x_42:
        /* <DEDUP_REMOVED lines=16> */
.L_x_47:
[----:B------:R-:W-:Y:S04]  /*13c0*/  LDS R11, [R4+UR4] ;  /* 0x00000004040b7984 */ /* 0x000fe80008000800 */
[----:B------:R-:W0:Y:S02]  /*13d0*/  LDS R12, [R10+UR4] ;  /* 0x000000040a0c7984 */ /* 0x000e240008000800 */
[----:B0-----:R-:W-:-:S13]  /*13e0*/  FSETP.GT.AND P6, PT, R11, R12, PT ;  /* 0x0000000c0b00720b */ /* 0x001fda0003fc4000 */
[----:B------:R0:W-:Y:S04]  /*13f0*/  @P6 STS [R4+UR4], R12 ;  /* 0x0000000c04006988 */ /* 0x0001e80008000804 */
[----:B------:R0:W-:Y:S02]  /*1400*/  @P6 STS [R10+UR4], R11 ;  /* 0x0000000b0a006988 */ /* 0x0001e40008000804 */
.L_x_46:
[----:B------:R-:W-:Y:S05]  /*1410*/  BSYNC.RECONVERGENT B0 ;  /* 0x0000000000007941 */ /* 0x000fea0003800200 */
.L_x_45:
        /* <DEDUP_REMOVED lines=12> */
.L_x_50:
[----:B01----:R-:W-:Y:S04]  /*14e0*/  LDS R12, [R4+UR4] ;  /* 0x00000004040c7984 */ /* 0x003fe80008000800 */
[----:B------:R-:W0:Y:S02]  /*14f0*/  LDS R11, [R9+UR4] ;  /* 0x00000004090b7984 */ /* 0x000e240008000800 */
[----:B0-----:R-:W-:-:S13]  /*1500*/  FSETP.GT.AND P6, PT, R12, R11, PT ;  /* 0x0000000b0c00720b */ /* 0x001fda0003fc4000 */
[----:B------:R3:W-:Y:S04]  /*1510*/  @P6 STS [R4+UR4], R11 ;  /* 0x0000000b04006988 */ /* 0x0007e80008000804 */
[----:B------:R3:W-:Y:S02]  /*1520*/  @P6 STS [R9+UR4], R12 ;  /* 0x0000000c09006988 */ /* 0x0007e40008000804 */
.L_x_49:
[----:B------:R-:W-:Y:S05]  /*1530*/  BSYNC.RECONVERGENT B0 ;  /* 0x0000000000007941 */ /* 0x000fea0003800200 */
.L_x_48:
        /* <DEDUP_REMOVED lines=12> */
.L_x_53:
[----:B0123--:R-:W-:Y:S04]  /*1600*/  LDS R11, [R4+UR4] ;  /* 0x00000004040b7984 */ /* 0x00ffe80008000800 */
[----:B------:R-:W0:Y:S02]  /*1610*/  LDS R12, [R8+UR4] ;  /* 0x00000004080c7984 */ /* 0x000e240008000800 */
[----:B0-----:R-:W-:-:S13]  /*1620*/  FSETP.GT.AND P6, PT, R11, R12, PT ;  /* 0x0000000c0b00720b */ /* 0x001fda0003fc4000 */
[----:B------:R4:W-:Y:S04]  /*1630*/  @P6 STS [R4+UR4], R12 ;  /* 0x0000000c04006988 */ /* 0x0009e80008000804 */
[----:B------:R4:W-:Y:S02]  /*1640*/  @P6 STS [R8+UR4], R11 ;  /* 0x0000000b08006988 */ /* 0x0009e40008000804 */
.L_x_52:
[----:B------:R-:W-:Y:S05]  /*1650*/  BSYNC.RECONVERGENT B0 ;  /* 0x0000000000007941 */ /* 0x000fea0003800200 */
.L_x_51:
        /* <DEDUP_REMOVED lines=12> */
.L_x_56:
[----:B01234-:R-:W-:Y:S04]  /*1720*/  LDS R12, [R4+UR4] ;  /* 0x00000004040c7984 */ /* 0x01ffe80008000800 */
[----:B------:R-:W0:Y:S02]  /*1730*/  LDS R11, [R7+UR4] ;  /* 0x00000004070b7984 */ /* 0x000e240008000800 */
[----:B0-----:R-:W-:-:S13]  /*1740*/  FSETP.GT.AND P6, PT, R12, R11, PT ;  /* 0x0000000b0c00720b */ /* 0x001fda0003fc4000 */
[----:B------:R0:W-:Y:S04]  /*1750*/  @P6 STS [R4+UR4], R11 ;  /* 0x0000000b04006988 */ /* 0x0001e80008000804 */
[----:B------:R0:W-:Y:S02]  /*1760*/  @P6 STS [R7+UR4], R12 ;  /* 0x0000000c07006988 */ /* 0x0001e40008000804 */
.L_x_55:
[----:B------:R-:W-:Y:S05]  /*1770*/  BSYNC.RECONVERGENT B0 ;  /* 0x0000000000007941 */ /* 0x000fea0003800200 */
.L_x_54:
        /* <DEDUP_REMOVED lines=12> */
.L_x_59:
[----:B01234-:R-:W-:Y:S04]  /*1840*/  LDS R11, [R4+UR4] ;  /* 0x00000004040b7984 */ /* 0x01ffe80008000800 */
[----:B------:R-:W0:Y:S02]  /*1850*/  LDS R12, [R6+UR4] ;  /* 0x00000004060c7984 */ /* 0x000e240008000800 */
[----:B0-----:R-:W-:-:S13]  /*1860*/  FSETP.GT.AND P6, PT, R11, R12, PT ;  /* 0x0000000c0b00720b */ /* 0x001fda0003fc4000 */
[----:B------:R0:W-:Y:S04]  /*1870*/  @P6 STS [R4+UR4], R12 ;  /* 0x0000000c04006988 */ /* 0x0001e80008000804 */
[----:B------:R0:W-:Y:S02]  /*1880*/  @P6 STS [R6+UR4], R11 ;  /* 0x0000000b06006988 */ /* 0x0001e40008000804 */
.L_x_58:
[----:B------:R-:W-:Y:S05]  /*1890*/  BSYNC.RECONVERGENT B0 ;  /* 0x0000000000007941 */ /* 0x000fea0003800200 */
.L_x_57:
        /* <DEDUP_REMOVED lines=12> */
.L_x_62:
[----:B01234-:R-:W-:Y:S04]  /*1960*/  LDS R12, [R4+UR4] ;  /* 0x00000004040c7984 */ /* 0x01ffe80008000800 */
[----:B------:R-:W0:Y:S02]  /*1970*/  LDS R11, [R5+UR4] ;  /* 0x00000004050b7984 */ /* 0x000e240008000800 */
[----:B0-----:R-:W-:-:S13]  /*1980*/  FSETP.GT.AND P6, PT, R12, R11, PT ;  /* 0x0000000b0c00720b */ /* 0x001fda0003fc4000 */
[----:B------:R0:W-:Y:S04]  /*1990*/  @P6 STS [R4+UR4], R11 ;  /* 0x0000000b04006988 */ /* 0x0001e80008000804 */
[----:B------:R0:W-:Y:S02]  /*19a0*/  @P6 STS [R5+UR4], R12 ;  /* 0x0000000c05006988 */ /* 0x0001e40008000804 */
.L_x_61:
[----:B------:R-:W-:Y:S05]  /*19b0*/  BSYNC.RECONVERGENT B0 ;  /* 0x0000000000007941 */ /* 0x000fea0003800200 */
.L_x_60:
[C---:B------:R-:W-:Y:S01]  /*19c0*/  LOP3.LUT R13, R0.reuse, 0x40, RZ, 0x3c, !PT ;  /* 0x00000040000d7812 */ /* 0x040fe200078e3cff */
[----:B------:R-:W-:Y:S01]  /*19d0*/  BAR.SYNC.DEFER_BLOCKING 0x0 ;  /* 0x0000000000007b1d */ /* 0x000fe20000010000 */
[----:B------:R-:W-:Y:S02]  /*19e0*/  LOP3.LUT R14, R0, 0x80, RZ, 0xc0, !PT ;  /* 0x00000080000e7812 */ /* 0x000fe400078ec0ff */
[----:B------:R-:W-:Y:S02]  /*19f0*/  ISETP.GT.U32.AND P6, PT, R13, R0, PT ;  /* 0x000000000d00720c */ /* 0x000fe40003fc4070 */
[----:B01234-:R-:W-:Y:S01]  /*1a00*/  LOP3.LUT R11, R4, 0x100, RZ, 0x3c, !PT ;  /* 0x00000100040b7812 */ /* 0x01ffe200078e3cff */
[----:B------:R-:W-:Y:S01]  /*1a10*/  BSSY.RECONVERGENT B0, `(.L_x_63) ;  /* 0x0000011000007945 */ /* 0x000fe20003800200 */
[----:B------:R-:W-:-:S09]  /*1a20*/  P2R R16, PR, RZ, 0x40 ;  /* 0x00000040ff107803 */ /* 0x000fd20000000000 */
        /* <DEDUP_REMOVED lines=10> */
.L_x_65:
[----:B------:R-:W-:Y:S04]  /*1ad0*/  LDS R12, [R4+UR4] ;  /* 0x00000004040c7984 */ /* 0x000fe80008000800 */
[----:B------:R-:W0:Y:S02]  /*1ae0*/  LDS R15, [R11+UR4] ;  /* 0x000000040b0f7984 */ /* 0x000e240008000800 */
[----:B0-----:R-:W-:-:S13]  /*1af0*/  FSETP.GT.AND P6, PT, R12, R15, PT ;  /* 0x0000000f0c00720b */ /* 0x001fda0003fc4000 */
[----:B------:R0:W-:Y:S04]  /*1b00*/  @P6 STS [R4+UR4], R15 ;  /* 0x0000000f04006988 */ /* 0x0001e80008000804 */
[----:B------:R0:W-:Y:S02]  /*1b10*/  @P6 STS [R11+UR4], R12 ;  /* 0x0000000c0b006988 */ /* 0x0001e40008000804 */
.L_x_64:
[----:B------:R-:W-:Y:S05]  /*1b20*/  BSYNC.RECONVERGENT B0 ;  /* 0x0000000000007941 */ /* 0x000fea0003800200 */
.L_x_63:
        /* <DEDUP_REMOVED lines=12> */
.L_x_68:
[----:B01----:R-:W-:Y:S04]  /*1bf0*/  LDS R15, [R4+UR4] ;  /* 0x00000004040f7984 */ /* 0x003fe80008000800 */
[----:B------:R-:W0:Y:S02]  /*1c00*/  LDS R12, [R10+UR4] ;  /* 0x000000040a0c7984 */ /* 0x000e240008000800 */
[----:B0-----:R-:W-:-:S13]  /*1c10*/  FSETP.GT.AND P6, PT, R15, R12, PT ;  /* 0x0000000c0f00720b */ /* 0x001fda0003fc4000 */
[----:B------:R2:W-:Y:S04]  /*1c20*/  @P6 STS [R4+UR4], R12 ;  /* 0x0000000c04006988 */ /* 0x0005e80008000804 */
[----:B------:R2:W-:Y:S02]  /*1c30*/  @P6 STS [R10+UR4], R15 ;  /* 0x0000000f0a006988 */ /* 0x0005e40008000804 */
.L_x_67:
[----:B------:R-:W-:Y:S05]  /*1c40*/  BSYNC.RECONVERGENT B0 ;  /* 0x0000000000007941 */ /* 0x000fea0003800200 */
.L_x_66:
        /* <DEDUP_REMOVED lines=12> */
.L_x_71:
[----:B0123--:R-:W-:Y:S04]  /*1d10*/  LDS R12, [R4+UR4] ;  /* 0x00000004040c7984 */ /* 0x00ffe80008000800 */
[----:B------:R-:W0:Y:S02]  /*1d20*/  LDS R15, [R9+UR4] ;  /* 0x00000004090f7984 */ /* 0x000e240008000800 */
[----:B0-----:R-:W-:-:S13]  /*1d30*/  FSETP.GT.AND P6, PT, R12, R15, PT ;  /* 0x0000000f0c00720b */ /* 0x001fda0003fc4000 */
[----:B------:R4:W-:Y:S04]  /*1d40*/  @P6 STS [R4+UR4], R15 ;  /* 0x0000000f04006988 */ /* 0x0009e80008000804 */
[----:B------:R4:W-:Y:S02]  /*1d50*/  @P6 STS [R9+UR4], R12 ;  /* 0x0000000c09006988 */ /* 0x0009e40008000804 */
.L_x_70:
[----:B------:R-:W-:Y:S05]  /*1d60*/  BSYNC.RECONVERGENT B0 ;  /* 0x0000000000007941 */ /* 0x000fea0003800200 */
.L_x_69:
        /* <DEDUP_REMOVED lines=12> */
.L_x_74:
[----:B01234-:R-:W-:Y:S04]  /*1e30*/  LDS R15, [R4+UR4] ;  /* 0x00000004040f7984 */ /* 0x01ffe80008000800 */
[----:B------:R-:W0:Y:S02]  /*1e40*/  LDS R12, [R8+UR4] ;  /* 0x00000004080c7984 */ /* 0x000e240008000800 */
[----:B0-----:R-:W-:-:S13]  /*1e50*/  FSETP.GT.AND P6, PT, R15, R12, PT ;  /* 0x0000000c0f00720b */ /* 0x001fda0003fc4000 */
[----:B------:R0:W-:Y:S04]  /*1e60*/  @P6 STS [R4+UR4], R12 ;  /* 0x0000000c04006988 */ /* 0x0001e80008000804 */
[----:B------:R0:W-:Y:S02]  /*1e70*/  @P6 STS [R8+UR4], R15 ;  /* 0x0000000f08006988 */ /* 0x0001e40008000804 */
.L_x_73:
[----:B------:R-:W-:Y:S05]  /*1e80*/  BSYNC.RECONVERGENT B0 ;  /* 0x0000000000007941 */ /* 0x000fea0003800200 */
.L_x_72:
        /* <DEDUP_REMOVED lines=12> */
.L_x_77:
[----:B01234-:R-:W-:Y:S04]  /*1f50*/  LDS R12, [R4+UR4] ;  /* 0x00000004040c7984 */ /* 0x01ffe80008000800 */
[----:B------:R-:W0:Y:S02]  /*1f60*/  LDS R15, [R7+UR4] ;  /* 0x00000004070f7984 */ /* 0x000e240008000800 */
[----:B0-----:R-:W-:-:S13]  /*1f70*/  FSETP.GT.AND P6, PT, R12, R15, PT ;  /* 0x0000000f0c00720b */ /* 0x001fda0003fc4000 */
[----:B------:R0:W-:Y:S04]  /*1f80*/  @P6 STS [R4+UR4], R15 ;  /* 0x0000000f04006988 */ /* 0x0001e80008000804 */
[----:B------:R0:W-:Y:S02]  /*1f90*/  @P6 STS [R7+UR4], R12 ;  /* 0x0000000c07006988 */ /* 0x0001e40008000804 */
.L_x_76:
[----:B------:R-:W-:Y:S05]  /*1fa0*/  BSYNC.RECONVERGENT B0 ;  /* 0x0000000000007941 */ /* 0x000fea0003800200 */
.L_x_75:
        /* <DEDUP_REMOVED lines=12> */
.L_x_80:
[----:B01234-:R-:W-:Y:S04]  /*2070*/  LDS R15, [R4+UR4] ;  /* 0x00000004040f7984 */ /* 0x01ffe80008000800 */
[----:B------:R-:W0:Y:S02]  /*2080*/  LDS R12, [R6+UR4] ;  /* 0x00000004060c7984 */ /* 0x000e240008000800 */
[----:B0-----:R-:W-:-:S13]  /*2090*/  FSETP.GT.AND P6, PT, R15, R12, PT ;  /* 0x0000000c0f00720b */ /* 0x001fda0003fc4000 */
[----:B------:R0:W-:Y:S04]  /*20a0*/  @P6 STS [R4+UR4], R12 ;  /* 0x0000000c04006988 */ /* 0x0001e80008000804 */
[----:B------:R0:W-:Y:S02]  /*20b0*/  @P6 STS [R6+UR4], R15 ;  /* 0x0000000f06006988 */ /* 0x0001e40008000804 */
.L_x_79:
[----:B------:R-:W-:Y:S05]  /*20c0*/  BSYNC.RECONVERGENT B0 ;  /* 0x0000000000007941 */ /* 0x000fea0003800200 */
.L_x_78:
        /* <DEDUP_REMOVED lines=12> */
.L_x_83:
[----:B01234-:R-:W-:Y:S04]  /*2190*/  LDS R12, [R4+UR4] ;  /* 0x00000004040c7984 */ /* 0x01ffe80008000800 */
[----:B------:R-:W0:Y:S02]  /*21a0*/  LDS R15, [R5+UR4] ;  /* 0x00000004050f7984 */ /* 0x000e240008000800 */
[----:B0-----:R-:W-:-:S13]  /*21b0*/  FSETP.GT.AND P6, PT, R12, R15, PT ;  /* 0x0000000f0c00720b */ /* 0x001fda0003fc4000 */
[----:B------:R0:W-:Y:S04]  /*21c0*/  @P6 STS [R4+UR4], R15 ;  /* 0x0000000f04006988 */ /* 0x0001e80008000804 */
[----:B------:R0:W-:Y:S02]  /*21d0*/  @P6 STS [R5+UR4], R12 ;  /* 0x0000000c05006988 */ /* 0x0001e40008000804 */
.L_x_82:
[----:B------:R-:W-:Y:S05]  /*21e0*/  BSYNC.RECONVERGENT B0 ;  /* 0x0000000000007941 */ /* 0x000fea0003800200 */
.L_x_81:
[C---:B01234-:R-:W-:Y:S01]  /*21f0*/  LOP3.LUT R15, R0.reuse, 0x80, RZ, 0x3c, !PT ;  /* 0x00000080000f7812 */ /* 0x05ffe200078e3cff */
[----:B------:R-:W-:Y:S01]  /*2200*/  BAR.SYNC.DEFER_BLOCKING 0x0 ;  /* 0x0000000000007b1d */ /* 0x000fe20000010000 */
[----:B------:R-:W-:Y:S02]  /*2210*/  LOP3.LUT R19, R0, 0x100, RZ, 0xc0, !PT ;  /* 0x0000010000137812 */ /* 0x000fe400078ec0ff */
[----:B------:R-:W-:Y:S02]  /*2220*/  ISETP.GT.U32.AND P6, PT, R15, R0, PT ;  /* 0x000000000f00720c */ /* 0x000fe40003fc4070 */
[----:B------:R-:W-:Y:S01]  /*2230*/  LOP3.LUT R12, R4, 0x200, RZ, 0x3c, !PT ;  /* 0x00000200040c7812 */ /* 0x000fe200078e3cff */
        /* <DEDUP_REMOVED lines=12> */
.L_x_86:
[----:B------:R-:W-:Y:S04]  /*2300*/  LDS R17, [R4+UR4] ;  /* 0x0000000404117984 */ /* 0x000fe80008000800 */
[----:B------:R-:W0:Y:S02]  /*2310*/  LDS R14, [R12+UR4] ;  /* 0x000000040c0e7984 */ /* 0x000e240008000800 */
[----:B0-----:R-:W-:-:S13]  /*2320*/  FSETP.GT.AND P6, PT, R17, R14, PT ;  /* 0x0000000e1100720b */ /* 0x001fda0003fc4000 */
[----:B------:R1:W-:Y:S04]  /*2330*/  @P6 STS [R4+UR4], R14 ;  /* 0x0000000e04006988 */ /* 0x0003e80008000804 */
[----:B------:R1:W-:Y:S02]  /*2340*/  @P6 STS [R12+UR4], R17 ;  /* 0x000000110c006988 */ /* 0x0003e40008000804 */
.L_x_85:
[----:B------:R-:W-:Y:S05]  /*2350*/  BSYNC.RECONVERGENT B0 ;  /* 0x0000000000007941 */ /* 0x000fea0003800200 */
.L_x_84:
[----:B------:R-:W-:Y:S01]  /*2360*/  BAR.SYNC.DEFER_BLOCKING 0x0 ;  /* 0x0000000000007b1d */ /* 0x000fe20000010000 */
[----:B------:R-:W-:-:S05]  /*2370*/  ISETP.GT.U32.AND P6, PT, R13, R0, PT ;  /* 0x000000000d00720c */ /* 0x000fca0003fc4070 */
[----:B------:R-:W-:Y:S08]  /*2380*/  BSSY.RECONVERGENT B0, `(.L_x_87) ;  /* 0x0000010000007945 */ /* 0x000ff00003800200 */
        /* <DEDUP_REMOVED lines=10> */
.L_x_89:
[----:B01----:R-:W-:Y:S04]  /*2430*/  LDS R14, [R4+UR4] ;  /* 0x00000004040e7984 */ /* 0x003fe80008000800 */
[----:B------:R-:W0:Y:S02]  /*2440*/  LDS R17, [R11+UR4] ;  /* 0x000000040b117984 */ /* 0x000e240008000800 */
[----:B0-----:R-:W-:-:S13]  /*2450*/  FSETP.GT.AND P6, PT, R14, R17, PT ;  /* 0x000000110e00720b */ /* 0x001fda0003fc4000 */
[----:B------:R2:W-:Y:S04]  /*2460*/  @P6 STS [R4+UR4], R17 ;  /* 0x0000001104006988 */ /* 0x0005e80008000804 */
[----:B------:R2:W-:Y:S02]  /*2470*/  @P6 STS [R11+UR4], R14 ;  /* 0x0000000e0b006988 */ /* 0x0005e40008000804 */
.L_x_88:
[----:B------:R-:W-:Y:S05]  /*2480*/  BSYNC.RECONVERGENT B0 ;  /* 0x0000000000007941 */ /* 0x000fea0003800200 */
.L_x_87:
        /* <DEDUP_REMOVED lines=12> */
.L_x_92:
[----:B0123--:R-:W-:Y:S04]  /*2550*/  LDS R17, [R4+UR4] ;  /* 0x0000000404117984 */ /* 0x00ffe80008000800 */
[----:B------:R-:W0:Y:S02]  /*2560*/  LDS R14, [R10+UR4] ;  /* 0x000000040a0e7984 */ /* 0x000e240008000800 */
[----:B0-----:R-:W-:-:S13]  /*2570*/  FSETP.GT.AND P6, PT, R17, R14, PT ;  /* 0x0000000e1100720b */ /* 0x001fda0003fc4000 */
[----:B------:R4:W-:Y:S04]  /*2580*/  @P6 STS [R4+UR4], R14 ;  /* 0x0000000e04006988 */ /* 0x0009e80008000804 */
[----:B------:R4:W-:Y:S02]  /*2590*/  @P6 STS [R10+UR4], R17 ;  /* 0x000000110a006988 */ /* 0x0009e40008000804 */
.L_x_91:
[----:B------:R-:W-:Y:S05]  /*25a0*/  BSYNC.RECONVERGENT B0 ;  /* 0x0000000000007941 */ /* 0x000fea0003800200 */
.L_x_90:
        /* <DEDUP_REMOVED lines=12> */
.L_x_95:
[----:B01234-:R-:W-:Y:S04]  /*2670*/  LDS R14, [R4+UR4] ;  /* 0x00000004040e7984 */ /* 0x01ffe80008000800 */
[----:B------:R-:W0:Y:S02]  /*2680*/  LDS R17, [R9+UR4] ;  /* 0x0000000409117984 */ /* 0x000e240008000800 */
[----:B0-----:R-:W-:-:S13]  /*2690*/  FSETP.GT.AND P6, PT, R14, R17, PT ;  /* 0x000000110e00720b */ /* 0x001fda0003fc4000 */
[----:B------:R0:W-:Y:S04]  /*26a0*/  @P6 STS [R4+UR4], R17 ;  /* 0x0000001104006988 */ /* 0x0001e80008000804 */
[----:B------:R0:W-:Y:S02]  /*26b0*/  @P6 STS [R9+UR4], R14 ;  /* 0x0000000e09006988 */ /* 0x0001e40008000804 */
.L_x_94:
[----:B------:R-:W-:Y:S05]  /*26c0*/  BSYNC.RECONVERGENT B0 ;  /* 0x0000000000007941 */ /* 0x000fea0003800200 */
.L_x_93:
        /* <DEDUP_REMOVED lines=12> */
.L_x_98:
[----:B01234-:R-:W-:Y:S04]  /*2790*/  LDS R17, [R4+UR4] ;  /* 0x0000000404117984 */ /* 0x01ffe80008000800 */
[----:B------:R-:W0:Y:S02]  /*27a0*/  LDS R14, [R8+UR4] ;  /* 0x00000004080e7984 */ /* 0x000e240008000800 */
[----:B0-----:R-:W-:-:S13]  /*27b0*/  FSETP.GT.AND P6, PT, R17, R14, PT ;  /* 0x0000000e1100720b */ /* 0x001fda0003fc4000 */
[----:B------:R0:W-:Y:S04]  /*27c0*/  @P6 STS [R4+UR4], R14 ;  /* 0x0000000e04006988 */ /* 0x0001e80008000804 */
[----:B------:R0:W-:Y:S02]  /*27d0*/  @P6 STS [R8+UR4], R17 ;  /* 0x0000001108006988 */ /* 0x0001e40008000804 */
.L_x_97:
[----:B------:R-:W-:Y:S05]  /*27e0*/  BSYNC.RECONVERGENT B0 ;  /* 0x0000000000007941 */ /* 0x000fea0003800200 */
.L_x_96:
        /* <DEDUP_REMOVED lines=12> */
.L_x_101:
[----:B01234-:R-:W-:Y:S04]  /*28b0*/  LDS R14, [R4+UR4] ;  /* 0x00000004040e7984 */ /* 0x01ffe80008000800 */
[----:B------:R-:W0:Y:S02]  /*28c0*/  LDS R17, [R7+UR4] ;  /* 0x0000000407117984 */ /* 0x000e240008000800 */
[----:B0-----:R-:W-:-:S13]  /*28d0*/  FSETP.GT.AND P6, PT, R14, R17, PT ;  /* 0x000000110e00720b */ /* 0x001fda0003fc4000 */
[----:B------:R0:W-:Y:S04]  /*28e0*/  @P6 STS [R4+UR4], R17 ;  /* 0x0000001104006988 */ /* 0x0001e80008000804 */
[----:B------:R0:W-:Y:S02]  /*28f0*/  @P6 STS [R7+UR4], R14 ;  /* 0x0000000e07006988 */ /* 0x0001e40008000804 */
.L_x_100:
[----:B------:R-:W-:Y:S05]  /*2900*/  BSYNC.RECONVERGENT B0 ;  /* 0x0000000000007941 */ /* 0x000fea0003800200 */
.L_x_99:
        /* <DEDUP_REMOVED lines=12> */
.L_x_104:
[----:B01234-:R-:W-:Y:S04]  /*29d0*/  LDS R17, [R4+UR4] ;  /* 0x0000000404117984 */ /* 0x01ffe80008000800 */
[----:B------:R-:W0:Y:S02]  /*29e0*/  LDS R14, [R6+UR4] ;  /* 0x00000004060e7984 */ /* 0x000e240008000800 */
[----:B0-----:R-:W-:-:S13]  /*29f0*/  FSETP.GT.AND P6, PT, R17, R14, PT ;  /* 0x0000000e1100720b */ /* 0x001fda0003fc4000 */
[----:B------:R0:W-:Y:S04]  /*2a00*/  @P6 STS [R4+UR4], R14 ;  /* 0x0000000e04006988 */ /* 0x0001e80008000804 */
[----:B------:R0:W-:Y:S02]  /*2a10*/  @P6 STS [R6+UR4], R17 ;  /* 0x0000001106006988 */ /* 0x0001e40008000804 */
.L_x_103:
[----:B------:R-:W-:Y:S05]  /*2a20*/  BSYNC.RECONVERGENT B0 ;  /* 0x0000000000007941 */ /* 0x000fea0003800200 */
.L_x_102:
        /* <DEDUP_REMOVED lines=12> */
.L_x_107:
[----:B01234-:R-:W-:Y:S04]  /*2af0*/  LDS R14, [R4+UR4] ;  /* 0x00000004040e7984 */ /* 0x01ffe80008000800 */
[----:B------:R-:W0:Y:S02]  /*2b00*/  LDS R17, [R5+UR4] ;  /* 0x0000000405117984 */ /* 0x000e240008000800 */
[----:B0-----:R-:W-:-:S13]  /*2b10*/  FSETP.GT.AND P6, PT, R14, R17, PT ;  /* 0x000000110e00720b */ /* 0x001fda0003fc4000 */
[----:B------:R0:W-:Y:S04]  /*2b20*/  @P6 STS [R4+UR4], R17 ;  /* 0x0000001104006988 */ /* 0x0001e80008000804 */
[----:B------:R0:W-:Y:S02]  /*2b30*/  @P6 STS [R5+UR4], R14 ;  /* 0x0000000e05006988 */ /* 0x0001e40008000804 */
.L_x_106:
[----:B------:R-:W-:Y:S05]  /*2b40*/  BSYNC.RECONVERGENT B0 ;  /* 0x0000000000007941 */ /* 0x000fea0003800200 */
.L_x_105:
        /* <DEDUP_REMOVED lines=17> */
.L_x_110:
[----:B------:R-:W-:Y:S04]  /*2c60*/  LDS R17, [R4+UR4] ;  /* 0x0000000404117984 */ /* 0x000fe80008000800 */
[----:B------:R-:W0:Y:S02]  /*2c70*/  LDS R19, [R14+UR4] ;  /* 0x000000040e137984 */ /* 0x000e240008000800 */
[----:B0-----:R-:W-:-:S13]  /*2c80*/  FSETP.GT.AND P6, PT, R17, R19, PT ;  /* 0x000000131100720b */ /* 0x001fda0003fc4000 */
[----:B------:R1:W-:Y:S04]  /*2c90*/  @P6 STS [R4+UR4], R19 ;  /* 0x0000001304006988 */ /* 0x0003e80008000804 */
[----:B------:R1:W-:Y:S02]  /*2ca0*/  @P6 STS [R14+UR4], R17 ;  /* 0x000000110e006988 */ /* 0x0003e40008000804 */
.L_x_109:
[----:B------:R-:W-:Y:S05]  /*2cb0*/  BSYNC.RECONVERGENT B0 ;  /* 0x0000000000007941 */ /* 0x000fea0003800200 */
.L_x_108:
[----:B------:R-:W-:Y:S01]  /*2cc0*/  BAR.SYNC.DEFER_BLOCKING 0x0 ;  /* 0x0000000000007b1d */ /* 0x000fe20000010000 */
[----:B------:R-:W-:-:S05]  /*2cd0*/  ISETP.GT.U32.AND P6, PT, R15, R0, PT ;  /* 0x000000000f00720c */ /* 0x000fca0003fc4070 */
[----:B------:R-:W-:Y:S08]  /*2ce0*/  BSSY.RECONVERGENT B0, `(.L_x_111) ;  /* 0x0000010000007945 */ /* 0x000ff00003800200 */
[----:B------:R-:W-:Y:S05]  /*2cf0*/  @!P6 BRA `(.L_x_112) ;  /* 0x000000000038e947 */ /* 0x000fea0003800000 */
[----:B------:R-:W-:-:S13]  /*2d00*/  ISETP.NE.AND P6, PT, R21, RZ, PT ;  /* 0x000000ff1500720c */ /* 0x000fda0003fc5270 */
[----:B------:R-:W-:Y:S05]  /*2d10*/  @!P6 BRA `(.L_x_113) ;  /* 0x00000000001ce947 */ /* 0x000fea0003800000 */
[----:B------:R-:W-:Y:S04]  /*2d20*/  LDS R15, [R4+UR4] ;  /* 0x00000004040f7984 */ /* 0x000fe80008000800 */
[----:B01----:R-:W0:Y:S02]  /*2d30*/  LDS R17, [R12+UR4] ;  /* 0x000000040c117984 */ /* 0x003e240008000800 */
[----:B0-----:R-:W-:-:S13]  /*2d40*/  FSETP.GEU.AND P6, PT, R15, R17, PT ;  /* 0x000000110f00720b */ /* 0x001fda0003fce000 */
[----:B------:R-:W-:Y:S05]  /*2d50*/  @P6 BRA `(.L_x_112) ;  /* 0x0000000000206947 */ /* 0x000fea0003800000 */
[----:B------:R3:W-:Y:S04]  /*2d60*/  STS [R4+UR4], R17 ;  /* 0x0000001104007988 */ /* 0x0007e80008000804 */
[----:B------:R3:W-:Y:S01]  /*2d70*/  STS [R12+UR4], R15 ;  /* 0x0000000f0c007988 */ /* 0x0007e20008000804 */
[----:B------:R-:W-:Y:S05]  /*2d80*/  BRA `(.L_x_112) ;  /* 0x0000000000147947 */ /* 0x000fea0003800000 */
.L_x_113:
[----:B------:R-:W-:Y:S04]  /*2d90*/  LDS R15, [R4+UR4] ;  /* 0x00000004040f7984 */ /* 0x000fe80008000800 */
[----:B01----:R-:W0:Y:S02]  /*2da0*/  LDS R17, [R12+UR4] ;  /* 0x000000040c117984 */ /* 0x003e240008000800 */
[----:B0-----:R-:W-:-:S13]  /*2db0*/  FSETP.GT.AND P6, PT, R15, R17, PT ;  /* 0x000000110f00720b */ /* 0x001fda0003fc4000 */
[----:B------:R2:W-:Y:S04]  /*2dc0*/  @P6 STS [R4+UR4], R17 ;  /* 0x0000001104006988 */ /* 0x0005e80008000804 */
[----:B------:R2:W-:Y:S02]  /*2dd0*/  @P6 STS [R12+UR4], R15 ;  /* 0x0000000f0c006988 */ /* 0x0005e40008000804 */
.L_x_112:
[----:B------:R-:W-:Y:S05]  /*2de0*/  BSYNC.RECONVERGENT B0 ;  /* 0x0000000000007941 */ /* 0x000fea0003800200 */
.L_x_111:
[----:B------:R-:W-:Y:S01]  /*2df0*/  BAR.SYNC.DEFER_BLOCKING 0x0 ;  /* 0x0000000000007b1d */ /* 0x000fe20000010000 */
[----:B------:R-:W-:-:S05]  /*2e00*/  ISETP.GT.U32.AND P6, PT, R13, R0, PT ;  /* 0x000000000d00720c */ /* 0x000fca0003fc4070 */
[----:B------:R-:W-:Y:S08]  /*2e10*/  BSSY.RECONVERGENT B0, `(.L_x_114) ;  /* 0x0000010000007945 */ /* 0x000ff00003800200 */
[----:B------:R-:W-:Y:S05]  /*2e20*/  @!P6 BRA `(.L_x_115) ;  /* 0x000000000038e947 */ /* 0x000fea0003800000 */
[----:B------:R-:W-:-:S13]  /*2e30*/  ISETP.NE.AND P6, PT, R21, RZ, PT ;  /* 0x000000ff1500720c */ /* 0x000fda0003fc5270 */
[----:B------:R-:W-:Y:S05]  /*2e40*/  @!P6 BRA `(.L_x_116) ;  /* 0x00000000001ce947 */ /* 0x000fea0003800000 */
[----:B------:R-:W-:Y:S04]  /*2e50*/  LDS R20, [R4+UR4] ;  /* 0x0000000404147984 */ /* 0x000fe80008000800 */
[----:B------:R-:W4:Y:S02]  /*2e60*/  LDS R13, [R11+UR4] ;  /* 0x000000040b0d7984 */ /* 0x000f240008000800 */
[----:B----4-:R-:W-:-:S13]  /*2e70*/  FSETP.GEU.AND P6, PT, R20, R13, PT ;  /* 0x0000000d1400720b */ /* 0x010fda0003fce000 */
[----:B------:R-:W-:Y:S05]  /*2e80*/  @P6 BRA `(.L_x_115) ;  /* 0x0000000000206947 */ /* 0x000fea0003800000 */
[----:B------:R4:W-:Y:S04]  /*2e90*/  STS [R4+UR4], R13 ;  /* 0x0000000d04007988 */ /* 0x0009e80008000804 */
[----:B------:R4:W-:Y:S01]  /*2ea0*/  STS [R11+UR4], R20 ;  /* 0x000000140b007988 */ /* 0x0009e20008000804 */
[----:B------:R-:W-:Y:S05]  /*2eb0*/  BRA `(.L_x_115) ;  /* 0x0000000000147947 */ /* 0x000fea0003800000 */
.L_x_116:
[----:B------:R-:W-:Y:S04]  /*2ec0*/  LDS R20, [R4+UR4] ;  /* 0x0000000404147984 */ /* 0x000fe80008000800 */
[----:B------:R-:W4:Y:S02]  /*2ed0*/  LDS R13, [R11+UR4] ;  /* 0x000000040b0d7984 */ /* 0x000f240008000800 */
[----:B----4-:R-:W-:-:S13]  /*2ee0*/  FSETP.GT.AND P6, PT, R20, R13, PT ;  /* 0x0000000d1400720b */ /* 0x010fda0003fc4000 */
[----:B------:R4:W-:Y:S04]  /*2ef0*/  @P6 STS [R4+UR4], R13 ;  /* 0x0000000d04006988 */ /* 0x0009e80008000804 */
[----:B------:R4:W-:Y:S02]  /*2f00*/  @P6 STS [R11+UR4], R20 ;  /* 0x000000140b006988 */ /* 0x0009e40008000804 */
.L_x_115:
[----:B------:R-:W-:Y:S05]  /*2f10*/  BSYNC.RECONVERGENT B0 ;  /* 0x0000000000007941 */ /* 0x000fea0003800200 */
.L_x_114:
[----:B------:R-:W-:Y:S06]  /*2f20*/  BAR.SYNC.DEFER_BLOCKING 0x0 ;  /* 0x0000000000007b1d */ /* 0x000fec0000010000 */
[----:B------:R-:W-:Y:S04]  /*2f30*/  BSSY.RECONVERGENT B0, `(.L_x_117) ;  /* 0x0000010000007945 */ /* 0x000fe80003800200 */
[----:B------:R-:W-:Y:S05]  /*2f40*/  @!P5 BRA `(.L_x_118) ;  /* 0x000000000038d947 */ /* 0x000fea0003800000 */
[----:B------:R-:W-:-:S13]  /*2f50*/  ISETP.NE.AND P6, PT, R21, RZ, PT ;  /* 0x000000ff1500720c */ /* 0x000fda0003fc5270 */
[----:B------:R-:W-:Y:S05]  /*2f60*/  @!P6 BRA `(.L_x_119) ;  /* 0x00000000001ce947 */ /* 0x000fea0003800000 */
[----:B----4-:R-:W-:Y:S04]  /*2f70*/  LDS R13, [R4+UR4] ;  /* 0x00000004040d7984 */ /* 0x010fe80008000800 */
[----:B--23--:R-:W2:Y:S02]  /*2f80*/  LDS R15, [R10+UR4] ;  /* 0x000000040a0f7984 */ /* 0x00cea40008000800 */
[----:B--2---:R-:W-:-:S13]  /*2f90*/  FSETP.GEU.AND P6, PT, R13, R15, PT ;  /* 0x0000000f0d00720b */ /* 0x004fda0003fce000 */
[----:B------:R-:W-:Y:S05]  /*2fa0*/  @P6 BRA `(.L_x_118) ;  /* 0x0000000000206947 */ /* 0x000fea0003800000 */
[----:B------:R2:W-:Y:S04]  /*2fb0*/  STS [R4+UR4], R15 ;  /* 0x0000000f04007988 */ /* 0x0005e80008000804 */
[----:B------:R2:W-:Y:S01]  /*2fc0*/  STS [R10+UR4], R13 ;  /* 0x0000000d0a007988 */ /* 0x0005e20008000804 */
[----:B------:R-:W-:Y:S05]  /*2fd0*/  BRA `(.L_x_118) ;  /* 0x0000000000147947 */ /* 0x000fea0003800000 */
.L_x_119:
[----:B----4-:R-:W-:Y:S04]  /*2fe0*/  LDS R13, [R4+UR4] ;  /* 0x00000004040d7984 */ /* 0x010fe80008000800 */
[----:B--23--:R-:W2:Y:S02]  /*2ff0*/  LDS R15, [R10+UR4] ;  /* 0x000000040a0f7984 */ /* 0x00cea40008000800 */
[----:B--2---:R-:W-:-:S13]  /*3000*/  FSETP.GT.AND P6, PT, R13, R15, PT ;  /* 0x0000000f0d00720b */ /* 0x004fda0003fc4000 */
[----:B------:R2:W-:Y:S04]  /*3010*/  @P6 STS [R4+UR4], R15 ;  /* 0x0000000f04006988 */ /* 0x0005e80008000804 */
[----:B------:R2:W-:Y:S02]  /*3020*/  @P6 STS [R10+UR4], R13 ;  /* 0x0000000d0a006988 */ /* 0x0005e40008000804 */
.L_x_118:
[----:B------:R-:W-:Y:S05]  /*3030*/  BSYNC.RECONVERGENT B0 ;  /* 0x0000000000007941 */ /* 0x000fea0003800200 */
.L_x_117:
[----:B------:R-:W-:Y:S06]  /*3040*/  BAR.SYNC.DEFER_BLOCKING 0x0 ;  /* 0x0000000000007b1d */ /* 0x000fec0000010000 */
[----:B------:R-:W-:Y:S04]  /*3050*/  BSSY.RECONVERGENT B0, `(.L_x_120) ;  /* 0x0000010000007945 */ /* 0x000fe80003800200 */
[----:B------:R-:W-:Y:S05]  /*3060*/  @!P4 BRA `(.L_x_121) ;  /* 0x000000000038c947 */ /* 0x000fea0003800000 */
[----:B------:R-:W-:-:S13]  /*3070*/  ISETP.NE.AND P6, PT, R21, RZ, PT ;  /* 0x000000ff1500720c */ /* 0x000fda0003fc5270 */
[----:B------:R-:W-:Y:S05]  /*3080*/  @!P6 BRA `(.L_x_122) ;  /* 0x00000000001ce947 */ /* 0x000fea0003800000 */
[----:B----4-:R-:W-:Y:S04]  /*3090*/  LDS R20, [R4+UR4] ;  /* 0x0000000404147984 */ /* 0x010fe80008000800 */
[----:B--2---:R-:W2:Y:S02]  /*30a0*/  LDS R13, [R9+UR4] ;  /* 0x00000004090d7984 */ /* 0x004ea40008000800 */
[----:B--2---:R-:W-:-:S13]  /*30b0*/  FSETP.GEU.AND P6, PT, R20, R13, PT ;  /* 0x0000000d1400720b */ /* 0x004fda0003fce000 */
[----:B------:R-:W-:Y:S05]  /*30c0*/  @P6 BRA `(.L_x_121) ;  /* 0x0000000000206947 */ /* 0x000fea0003800000 */
[----:B------:R2:W-:Y:S04]  /*30d0*/  STS [R4+UR4], R13 ;  /* 0x0000000d04007988 */ /* 0x0005e80008000804 */
[----:B------:R2:W-:Y:S01]  /*30e0*/  STS [R9+UR4], R20 ;  /* 0x0000001409007988 */ /* 0x0005e20008000804 */
[----:B------:R-:W-:Y:S05]  /*30f0*/  BRA `(.L_x_121) ;  /* 0x0000000000147947 */ /* 0x000fea0003800000 */
.L_x_122:
[----:B----4-:R-:W-:Y:S04]  /*3100*/  LDS R20, [R4+UR4] ;  /* 0x0000000404147984 */ /* 0x010fe80008000800 */
[----:B--2---:R-:W2:Y:S02]  /*3110*/  LDS R13, [R9+UR4] ;  /* 0x00000004090d7984 */ /* 0x004ea40008000800 */
[----:B--2---:R-:W-:-:S13]  /*3120*/  FSETP.GT.AND P6, PT, R20, R13, PT ;  /* 0x0000000d1400720b */ /* 0x004fda0003fc4000 */
[----:B------:R2:W-:Y:S04]  /*3130*/  @P6 STS [R4+UR4], R13 ;  /* 0x0000000d04006988 */ /* 0x0005e80008000804 */
[----:B------:R2:W-:Y:S02]  /*3140*/  @P6 STS [R9+UR4], R20 ;  /* 0x0000001409006988 */ /* 0x0005e40008000804 */
.L_x_121:
[----:B------:R-:W-:Y:S05]  /*3150*/  BSYNC.RECONVERGENT B0 ;  /* 0x0000000000007941 */ /* 0x000fea0003800200 */
.L_x_120:
[----:B------:R-:W-:Y:S06]  /*3160*/  BAR.SYNC.DEFER_BLOCKING 0x0 ;  /* 0x0000000000007b1d */ /* 0x000fec0000010000 */
[----:B------:R-:W-:Y:S04]  /*3170*/  BSSY.RECONVERGENT B0, `(.L_x_123) ;  /* 0x0000010000007945 */ /* 0x000fe80003800200 */
[----:B------:R-:W-:Y:S05]  /*3180*/  @!P3 BRA `(.L_x_124) ;  /* 0x000000000038b947 */ /* 0x000fea0003800000 */
[----:B------:R-:W-:-:S13]  /*3190*/  ISETP.NE.AND P6, PT, R21, RZ, PT ;  /* 0x000000ff1500720c */ /* 0x000fda0003fc5270 */
[----:B------:R-:W-:Y:S05]  /*31a0*/  @!P6 BRA `(.L_x_125) ;  /* 0x00000000001ce947 */ /* 0x000fea0003800000 */
[----:B--2-4-:R-:W-:Y:S04]  /*31b0*/  LDS R13, [R4+UR4] ;  /* 0x00000004040d7984 */ /* 0x014fe80008000800 */
[----:B---3--:R-:W2:Y:S02]  /*31c0*/  LDS R15, [R8+UR4] ;  /* 0x00000004080f7984 */ /* 0x008ea40008000800 */
[----:B--2---:R-:W-:-:S13]  /*31d0*/  FSETP.GEU.AND P6, PT, R13, R15, PT ;  /* 0x0000000f0d00720b */ /* 0x004fda0003fce000 */
[----:B------:R-:W-:Y:S05]  /*31e0*/  @P6 BRA `(.L_x_124) ;  /* 0x0000000000206947 */ /* 0x000fea0003800000 */
[----:B------:R2:W-:Y:S04]  /*31f0*/  STS [R4+UR4], R15 ;  /* 0x0000000f04007988 */ /* 0x0005e80008000804 */
[----:B------:R2:W-:Y:S01]  /*3200*/  STS [R8+UR4], R13 ;  /* 0x0000000d08007988 */ /* 0x0005e20008000804 */
[----:B------:R-:W-:Y:S05]  /*3210*/  BRA `(.L_x_124) ;  /* 0x0000000000147947 */ /* 0x000fea0003800000 */
.L_x_125:
[----:B--2-4-:R-:W-:Y:S04]  /*3220*/  LDS R13, [R4+UR4] ;  /* 0x00000004040d7984 */ /* 0x014fe80008000800 */
[----:B---3--:R-:W2:Y:S02]  /*3230*/  LDS R15, [R8+UR4] ;  /* 0x00000004080f7984 */ /* 0x008ea40008000800 */
[----:B--2---:R-:W-:-:S13]  /*3240*/  FSETP.GT.AND P6, PT, R13, R15, PT ;  /* 0x0000000f0d00720b */ /* 0x004fda0003fc4000 */
[----:B------:R2:W-:Y:S04]  /*3250*/  @P6 STS [R4+UR4], R15 ;  /* 0x0000000f04006988 */ /* 0x0005e80008000804 */
[----:B------:R2:W-:Y:S02]  /*3260*/  @P6 STS [R8+UR4], R13 ;  /* 0x0000000d08006988 */ /* 0x0005e40008000804 */
.L_x_124:
[----:B------:R-:W-:Y:S05]  /*3270*/  BSYNC.RECONVERGENT B0 ;  /* 0x0000000000007941 */ /* 0x000fea0003800200 */
.L_x_123:
[----:B------:R-:W-:Y:S06]  /*3280*/  BAR.SYNC.DEFER_BLOCKING 0x0 ;  /* 0x0000000000007b1d */ /* 0x000fec0000010000 */
[----:B------:R-:W-:Y:S04]  /*3290*/  BSSY.RECONVERGENT B0, `(.L_x_126) ;  /* 0x0000010000007945 */ /* 0x000fe80003800200 */
[----:B------:R-:W-:Y:S05]  /*32a0*/  @!P2 BRA `(.L_x_127) ;  /* 0x000000000038a947 */ /* 0x000fea0003800000 */
[----:B------:R-:W-:-:S13]  /*32b0*/  ISETP.NE.AND P6, PT, R21, RZ, PT ;  /* 0x000000ff1500720c */ /* 0x000fda0003fc5270 */
[----:B------:R-:W-:Y:S05]  /*32c0*/  @!P6 BRA `(.L_x_128) ;  /* 0x00000000001ce947 */ /* 0x000fea0003800000 */
[----:B--2-4-:R-:W-:Y:S04]  /*32d0*/  LDS R20, [R4+UR4] ;  /* 0x0000000404147984 */ /* 0x014fe80008000800 */
[----:B------:R-:W2:Y:S02]  /*32e0*/  LDS R13, [R7+UR4] ;  /* 0x00000004070d7984 */ /* 0x000ea40008000800 */
[----:B--2---:R-:W-:-:S13]  /*32f0*/  FSETP.GEU.AND P6, PT, R20, R13, PT ;  /* 0x0000000d1400720b */ /* 0x004fda0003fce000 */
[----:B------:R-:W-:Y:S05]  /*3300*/  @P6 BRA `(.L_x_127) ;  /* 0x0000000000206947 */ /* 0x000fea0003800000 */
[----:B------:R2:W-:Y:S04]  /*3310*/  STS [R4+UR4], R13 ;  /* 0x0000000d04007988 */ /* 0x0005e80008000804 */
[----:B------:R2:W-:Y:S01]  /*3320*/  STS [R7+UR4], R20 ;  /* 0x0000001407007988 */ /* 0x0005e20008000804 */
[----:B------:R-:W-:Y:S05]  /*3330*/  BRA `(.L_x_127) ;  /* 0x0000000000147947 */ /* 0x000fea0003800000 */
.L_x_128:
[----:B--2-4-:R-:W-:Y:S04]  /*3340*/  LDS R20, [R4+UR4] ;  /* 0x0000000404147984 */ /* 0x014fe80008000800 */
[----:B------:R-:W2:Y:S02]  /*3350*/  LDS R13, [R7+UR4] ;  /* 0x00000004070d7984 */ /* 0x000ea40008000800 */
[----:B--2---:R-:W-:-:S13]  /*3360*/  FSETP.GT.AND P6, PT, R20, R13, PT ;  /* 0x0000000d1400720b */ /* 0x004fda0003fc4000 */
[----:B------:R2:W-:Y:S04]  /*3370*/  @P6 STS [R4+UR4], R13 ;  /* 0x0000000d04006988 */ /* 0x0005e80008000804 */
[----:B------:R2:W-:Y:S02]  /*3380*/  @P6 STS [R7+UR4], R20 ;  /* 0x0000001407006988 */ /* 0x0005e40008000804 */
.L_x_127:
[----:B------:R-:W-:Y:S05]  /*3390*/  BSYNC.RECONVERGENT B0 ;  /* 0x0000000000007941 */ /* 0x000fea0003800200 */
.L_x_126:
        /* <DEDUP_REMOVED lines=12> */
.L_x_131:
[----:B--2-4-:R-:W-:Y:S04]  /*3460*/  LDS R13, [R4+UR4] ;  /* 0x00000004040d7984 */ /* 0x014fe80008000800 */
[----:B---3--:R-:W2:Y:S02]  /*3470*/  LDS R15, [R6+UR4] ;  /* 0x00000004060f7984 */ /* 0x008ea40008000800 */
[----:B--2---:R-:W-:-:S13]  /*3480*/  FSETP.GT.AND P6, PT, R13, R15, PT ;  /* 0x0000000f0d00720b */ /* 0x004fda0003fc4000 */
[----:B------:R2:W-:Y:S04]  /*3490*/  @P6 STS [R4+UR4], R15 ;  /* 0x0000000f04006988 */ /* 0x0005e80008000804 */
[----:B------:R2:W-:Y:S02]  /*34a0*/  @P6 STS [R6+UR4], R13 ;  /* 0x0000000d06006988 */ /* 0x0005e40008000804 */
.L_x_130:
[----:B------:R-:W-:Y:S05]  /*34b0*/  BSYNC.RECONVERGENT B0 ;  /* 0x0000000000007941 */ /* 0x000fea0003800200 */
.L_x_129:
        /* <DEDUP_REMOVED lines=12> */
.L_x_134:
[----:B--2-4-:R-:W-:Y:S04]  /*3580*/  LDS R20, [R4+UR4] ;  /* 0x0000000404147984 */ /* 0x014fe80008000800 */
[----:B------:R-:W2:Y:S02]  /*3590*/  LDS R13, [R5+UR4] ;  /* 0x00000004050d7984 */ /* 0x000ea40008000800 */
[----:B--2---:R-:W-:-:S13]  /*35a0*/  FSETP.GT.AND P6, PT, R20, R13, PT ;  /* 0x0000000d1400720b */ /* 0x004fda0003fc4000 */
[----:B------:R2:W-:Y:S04]  /*35b0*/  @P6 STS [R4+UR4], R13 ;  /* 0x0000000d04006988 */ /* 0x0005e80008000804 */
[----:B------:R2:W-:Y:S02]  /*35c0*/  @P6 STS [R5+UR4], R20 ;  /* 0x0000001405006988 */ /* 0x0005e40008000804 */
.L_x_133:
[----:B------:R-:W-:Y:S05]  /*35d0*/  BSYNC.RECONVERGENT B0 ;  /* 0x0000000000007941 */ /* 0x000fea0003800200 */
.L_x_132:
[----:B--2-4-:R-:W-:Y:S01]  /*35e0*/  LOP3.LUT R13, R0, 0x200, RZ, 0x3c, !PT ;  /* 0x00000200000d7812 */ /* 0x014fe200078e3cff */
[----:B------:R-:W-:Y:S03]  /*35f0*/  BAR.SYNC.DEFER_BLOCKING 0x0 ;  /* 0x0000000000007b1d */ /* 0x000fe60000010000 */
[----:B------:R-:W-:-:S03]  /*3600*/  ISETP.GT.U32.AND P6, PT, R13, R0, PT ;  /* 0x000000000d00720c */ /* 0x000fc60003fc4070 */
[----:B------:R-:W-:Y:S10]  /*3610*/  BSSY.RECONVERGENT B0, `(.L_x_135) ;  /* 0x0000008000007945 */ /* 0x000ff40003800200 */
[----:B------:R-:W-:Y:S05]  /*3620*/  @!P6 BRA `(.L_x_136) ;  /* 0x000000000018e947 */ /* 0x000fea0003800000 */
[----:B------:R-:W-:Y:S01]  /*3630*/  LEA R13, R13, UR4, 0x2 ;  /* 0x000000040d0d7c11 */ /* 0x000fe2000f8e10ff */
[----:B------:R-:W-:Y:S04]  /*3640*/  LDS R0, [R4+UR4] ;  /* 0x0000000404007984 */ /* 0x000fe80008000800 */
[----:B---3--:R-:W2:Y:S02]  /*3650*/  LDS R15, [R13] ;  /* 0x000000000d0f7984 */ /* 0x008ea40000000800 */
[----:B--2---:R-:W-:-:S13]  /*3660*/  FSETP.GT.AND P6, PT, R0, R15, PT ;  /* 0x0000000f0000720b */ /* 0x004fda0003fc4000 */
[----:B------:R2:W-:Y:S04]  /*3670*/  @P6 STS [R4+UR4], R15 ;  /* 0x0000000f04006988 */ /* 0x0005e80008000804 */
[----:B------:R2:W-:Y:S02]  /*3680*/  @P6 STS [R13], R0 ;  /* 0x000000000d006388 */ /* 0x0005e40000000800 */
.L_x_136:
[----:B------:R-:W-:Y:S05]  /*3690*/  BSYNC.RECONVERGENT B0 ;  /* 0x0000000000007941 */ /* 0x000fea0003800200 */
.L_x_135:
[----:B------:R-:W-:Y:S01]  /*36a0*/  BAR.SYNC.DEFER_BLOCKING 0x0 ;  /* 0x0000000000007b1d */ /* 0x000fe20000010000 */
[----:B------:R-:W-:-:S05]  /*36b0*/  ISETP.NE.AND P6, PT, R22, RZ, PT ;  /* 0x000000ff1600720c */ /* 0x000fca0003fc5270 */
[----:B------:R-:W-:Y:S08]  /*36c0*/  BSSY.RECONVERGENT B0, `(.L_x_137) ;  /* 0x0000007000007945 */ /* 0x000ff00003800200 */
[----:B------:R-:W-:Y:S05]  /*36d0*/  @!P6 BRA `(.L_x_138) ;  /* 0x000000000014e947 */ /* 0x000fea0003800000 */
[----:B--2---:R-:W-:Y:S04]  /*36e0*/  LDS R13, [R4+UR4] ;  /* 0x00000004040d7984 */ /* 0x004fe80008000800 */
[----:B------:R-:W2:Y:S02]  /*36f0*/  LDS R0, [R14+UR4] ;  /* 0x000000040e007984 */ /* 0x000ea40008000800 */
[----:B--2---:R-:W-:-:S13]  /*3700*/  FSETP.GT.AND P6, PT, R13, R0, PT ;  /* 0x000000000d00720b */ /* 0x004fda0003fc4000 */
[----:B------:R4:W-:Y:S04]  /*3710*/  @P6 STS [R4+UR4], R0 ;  /* 0x0000000004006988 */ /* 0x0009e80008000804 */
[----:B------:R4:W-:Y:S02]  /*3720*/  @P6 STS [R14+UR4], R13 ;  /* 0x0000000d0e006988 */ /* 0x0009e40008000804 */
.L_x_138:
[----:B------:R-:W-:Y:S05]  /*3730*/  BSYNC.RECONVERGENT B0 ;  /* 0x0000000000007941 */ /* 0x000fea0003800200 */
.L_x_137:
[----:B------:R-:W-:Y:S01]  /*3740*/  BAR.SYNC.DEFER_BLOCKING 0x0 ;  /* 0x0000000000007b1d */ /* 0x000fe20000010000 */
[----:B------:R-:W-:-:S05]  /*3750*/  ISETP.NE.AND P6, PT, R18, RZ, PT ;  /* 0x000000ff1200720c */ /* 0x000fca0003fc5270 */
[----:B------:R-:W-:Y:S08]  /*3760*/  BSSY.RECONVERGENT B0, `(.L_x_139) ;  /* 0x0000007000007945 */ /* 0x000ff00003800200 */
[----:B------:R-:W-:Y:S05]  /*3770*/  @!P6 BRA `(.L_x_140) ;  /* 0x000000000014e947 */ /* 0x000fea0003800000 */
[----:B--2-4-:R-:W-:Y:S04]  /*3780*/  LDS R13, [R4+UR4] ;  /* 0x00000004040d7984 */ /* 0x014fe80008000800 */
[----:B------:R-:W2:Y:S02]  /*3790*/  LDS R0, [R12+UR4] ;  /* 0x000000040c007984 */ /* 0x000ea40008000800 */
[----:B--2---:R-:W-:-:S13]  /*37a0*/  FSETP.GT.AND P6, PT, R13, R0, PT ;  /* 0x000000000d00720b */ /* 0x004fda0003fc4000 */
[----:B------:R2:W-:Y:S04]  /*37b0*/  @P6 STS [R4+UR4], R0 ;  /* 0x0000000004006988 */ /* 0x0005e80008000804 */
[----:B------:R2:W-:Y:S02]  /*37c0*/  @P6 STS [R12+UR4], R13 ;  /* 0x0000000d0c006988 */ /* 0x0005e40008000804 */
.L_x_140:
[----:B------:R-:W-:Y:S05]  /*37d0*/  BSYNC.RECONVERGENT B0 ;  /* 0x0000000000007941 */ /* 0x000fea0003800200 */
.L_x_139:
        /* <DEDUP_REMOVED lines=9> */
.L_x_142:
[----:B------:R-:W-:Y:S05]  /*3870*/  BSYNC.RECONVERGENT B0 ;  /* 0x0000000000007941 */ /* 0x000fea0003800200 */
.L_x_141:
[----:B------:R-:W-:Y:S06]  /*3880*/  BAR.SYNC.DEFER_BLOCKING 0x0 ;  /* 0x0000000000007b1d */ /* 0x000fec0000010000 */
[----:B------:R-:W-:Y:S04]  /*3890*/  BSSY.RECONVERGENT B0, `(.L_x_143) ;  /* 0x0000007000007945 */ /* 0x000fe80003800200 */
[----:B------:R-:W-:Y:S05]  /*38a0*/  @!P5 BRA `(.L_x_144) ;  /* 0x000000000014d947 */ /* 0x000fea0003800000 */
[----:B--2---:R-:W-:Y:S04]  /*38b0*/  LDS R11, [R4+UR4] ;  /* 0x00000004040b7984 */ /* 0x004fe80008000800 */
[----:B----4-:R-:W2:Y:S02]  /*38c0*/  LDS R0, [R10+UR4] ;  /* 0x000000040a007984 */ /* 0x010ea40008000800 */
[----:B--2---:R-:W-:-:S13]  /*38d0*/  FSETP.GT.AND P5, PT, R11, R0, PT ;  /* 0x000000000b00720b */ /* 0x004fda0003fa4000 */
[----:B------:R2:W-:Y:S04]  /*38e0*/  @P5 STS [R4+UR4], R0 ;  /* 0x0000000004005988 */ /* 0x0005e80008000804 */
[----:B------:R2:W-:Y:S02]  /*38f0*/  @P5 STS [R10+UR4], R11 ;  /* 0x0000000b0a005988 */ /* 0x0005e40008000804 */
.L_x_144:
[----:B------:R-:W-:Y:S05]  /*3900*/  BSYNC.RECONVERGENT B0 ;  /* 0x0000000000007941 */ /* 0x000fea0003800200 */
.L_x_143:
[----:B------:R-:W-:Y:S06]  /*3910*/  BAR.SYNC.DEFER_BLOCKING 0x0 ;  /* 0x0000000000007b1d */ /* 0x000fec0000010000 */
[----:B------:R-:W-:Y:S04]  /*3920*/  BSSY.RECONVERGENT B0, `(.L_x_145) ;  /* 0x0000007000007945 */ /* 0x000fe80003800200 */
[----:B------:R-:W-:Y:S05]  /*3930*/  @!P4 BRA `(.L_x_146) ;  /* 0x000000000014c947 */ /* 0x000fea0003800000 */
[----:B--2-4-:R-:W-:Y:S04]  /*3940*/  LDS R0, [R4+UR4] ;  /* 0x0000000404007984 */ /* 0x014fe80008000800 */
[----:B------:R-:W2:Y:S02]  /*3950*/  LDS R11, [R9+UR4] ;  /* 0x00000004090b7984 */ /* 0x000ea40008000800 */
[----:B--2---:R-:W-:-:S13]  /*3960*/  FSETP.GT.AND P4, PT, R0, R11, PT ;  /* 0x0000000b0000720b */ /* 0x004fda0003f84000 */
[----:B------:R2:W-:Y:S04]  /*3970*/  @P4 STS [R4+UR4], R11 ;  /* 0x0000000b04004988 */ /* 0x0005e80008000804 */
[----:B------:R2:W-:Y:S02]  /*3980*/  @P4 STS [R9+UR4], R0 ;  /* 0x0000000009004988 */ /* 0x0005e40008000804 */
.L_x_146:
[----:B------:R-:W-:Y:S05]  /*3990*/  BSYNC.RECONVERGENT B0 ;  /* 0x0000000000007941 */ /* 0x000fea0003800200 */
.L_x_145:
        /* <DEDUP_REMOVED lines=8> */
.L_x_148:
[----:B------:R-:W-:Y:S05]  /*3a20*/  BSYNC.RECONVERGENT B0 ;  /* 0x0000000000007941 */ /* 0x000fea0003800200 */
.L_x_147:
        /* <DEDUP_REMOVED lines=8> */
.L_x_150:
[----:B------:R-:W-:Y:S05]  /*3ab0*/  BSYNC.RECONVERGENT B0 ;  /* 0x0000000000007941 */ /* 0x000fea0003800200 */
.L_x_149:
        /* <DEDUP_REMOVED lines=8> */
.L_x_152:
[----:B------:R-:W-:Y:S05]  /*3b40*/  BSYNC.RECONVERGENT B0 ;  /* 0x0000000000007941 */ /* 0x000fea0003800200 */
.L_x_151:
        /* <DEDUP_REMOVED lines=8> */
.L_x_154:
[----:B------:R-:W-:Y:S05]  /*3bd0*/  BSYNC.RECONVERGENT B0 ;  /* 0x0000000000007941 */ /* 0x000fea0003800200 */
.L_x_153:
[----:B------:R-:W-:Y:S06]  /*3be0*/  BAR.SYNC.DEFER_BLOCKING 0x0 ;  /* 0x0000000000007b1d */ /* 0x000fec0000010000 */
[----:B--2---:R-:W2:Y:S04]  /*3bf0*/  LDS R5, [R4+UR4] ;  /* 0x0000000404057984 */ /* 0x004ea80008000800 */
[----:B--2---:R-:W-:Y:S01]  /*3c00*/  STG.E desc[UR6][R2.64], R5 ;  /* 0x0000000502007986 */ /* 0x004fe2000c101906 */
[----:B------:R-:W-:Y:S05]  /*3c10*/  EXIT ;  /* 0x000000000000794d */ /* 0x000fea0003800000 */
.L_x_155:
[----:B------:R-:W-:-:S00]  /*3c20*/  BRA `(.L_x_155) ;  /* 0xfffffffc00fc7947 */ /* 0x000fc0000383ffff */
[----:B------:R-:W-:-:S00]  /*3c30*/  NOP ;  /* 0x0000000000007918 */ /* 0x000fc00000000000 */
        /* <DEDUP_REMOVED lines=12> */
.L_x_156:


//--------------------- .nv.shared._Z19bitonic_sort_kernelPf --------------------------
	.section	.nv.shared._Z19bitonic_sort_kernelPf,"aw",@nobits
	.sectionflags	@""
	.align	4
.nv.shared._Z19bitonic_sort_kernelPf:
	.zero		5120


//--------------------- .nv.shared.reserved.0     --------------------------
	.section	.nv.shared.reserved.0,"aw",@nobits
	.weak		__nv_reservedSMEM_offset_0_alias
	.size		__nv_reservedSMEM_offset_0_alias, 0, 64
	.other		__nv_reservedSMEM_offset_0_alias,@"STO_CUDA_RESERVED_SHARED STV_DEFAULT"
__nv_reservedSMEM_offset_0_alias:
	.zero		0
	.zero		64


//--------------------- .nv.constant0._Z19bitonic_sort_kernelPf --------------------------
	.section	.nv.constant0._Z19bitonic_sort_kernelPf,"a",@progbits
	.sectionflags	@""
	.align	4
.nv.constant0._Z19bitonic_sort_kernelPf:
	.zero		904


//--------------------- SYMBOLS --------------------------

	.type		.nv.reservedSmem.offset0,@object
	.size		.nv.reservedSmem.offset0,0x4
	.type		.nv.reservedSmem.cap,@object
	.size		.nv.reservedSmem.cap,0x4
